//
// Generated by NVIDIA NVVM Compiler
//
// Compiler Build ID: CL-36424714
// Cuda compilation tools, release 13.0, V13.0.88
// Based on NVVM 20.0.0
//

.version 9.0
.target sm_100
.address_size 64

	// .globl	fitness_kernel

.visible .entry fitness_kernel(
	.param .u32 fitness_kernel_param_0,
	.param .u64 .ptr .align 1 fitness_kernel_param_1,
	.param .u32 fitness_kernel_param_2,
	.param .u64 .ptr .align 1 fitness_kernel_param_3,
	.param .u64 .ptr .align 1 fitness_kernel_param_4,
	.param .u64 .ptr .align 1 fitness_kernel_param_5
)
{
	.reg .pred 	%p<10>;
	.reg .b32 	%r<69>;
	.reg .b32 	%f<99>;
	.reg .b64 	%rd<44>;

	ld.param.u32 	%r17, [fitness_kernel_param_0];
	ld.param.u64 	%rd12, [fitness_kernel_param_1];
	ld.param.u32 	%r18, [fitness_kernel_param_2];
	ld.param.u64 	%rd13, [fitness_kernel_param_3];
	ld.param.u64 	%rd14, [fitness_kernel_param_4];
	ld.param.u64 	%rd15, [fitness_kernel_param_5];
	cvta.to.global.u64 	%rd1, %rd15;
	cvta.to.global.u64 	%rd2, %rd14;
	cvta.to.global.u64 	%rd3, %rd13;
	mov.u32 	%r1, %ntid.x;
	mov.u32 	%r66, %ctaid.x;
	setp.ge.s32 	%p1, %r66, %r17;
	@%p1 bra 	$L__BB0_10;
	mov.u32 	%r3, %tid.x;
	add.s32 	%r4, %r3, %r1;
	max.s32 	%r19, %r18, %r4;
	setp.lt.s32 	%p2, %r4, %r18;
	selp.u32 	%r20, 1, 0, %p2;
	add.s32 	%r21, %r4, %r20;
	sub.s32 	%r22, %r19, %r21;
	div.u32 	%r23, %r22, %r1;
	add.s32 	%r5, %r23, %r20;
	and.b32  	%r6, %r5, 3;
	mul.wide.u32 	%rd16, %r3, 4;
	add.s64 	%rd4, %rd3, %rd16;
	add.s64 	%rd5, %rd2, %rd16;
	mul.wide.s32 	%rd17, %r1, 4;
	add.s64 	%rd6, %rd4, %rd17;
	add.s64 	%rd7, %rd5, %rd17;
	add.s32 	%r7, %r4, %r1;
	mov.u32 	%r8, %nctaid.x;
	cvta.to.global.u64 	%rd8, %rd12;
$L__BB0_2:
	setp.ge.s32 	%p3, %r3, %r18;
	@%p3 bra 	$L__BB0_9;
	setp.eq.s32 	%p4, %r6, 3;
	mul.lo.s32 	%r24, %r66, 5;
	mul.wide.u32 	%rd18, %r24, 4;
	add.s64 	%rd9, %rd8, %rd18;
	mul.lo.s32 	%r10, %r66, %r18;
	mov.u32 	%r67, %r3;
	@%p4 bra 	$L__BB0_7;
	setp.eq.s32 	%p5, %r6, 0;
	ld.global.u32 	%r25, [%rd9+16];
	cvt.rn.f32.s32 	%f1, %r25;
	ld.global.f32 	%f2, [%rd5];
	ld.global.f32 	%f3, [%rd4];
	ld.global.u32 	%r26, [%rd9+12];
	cvt.rn.f32.s32 	%f4, %r26;
	fma.rn.f32 	%f5, %f3, %f1, %f4;
	ld.global.u32 	%r27, [%rd9+8];
	cvt.rn.f32.s32 	%f6, %r27;
	fma.rn.f32 	%f7, %f3, %f5, %f6;
	ld.global.u32 	%r28, [%rd9+4];
	cvt.rn.f32.s32 	%f8, %r28;
	fma.rn.f32 	%f9, %f3, %f7, %f8;
	ld.global.u32 	%r29, [%rd9];
	cvt.rn.f32.s32 	%f10, %r29;
	fma.rn.f32 	%f11, %f3, %f9, %f10;
	div.rn.f32 	%f12, %f11, 0f41200000;
	sub.f32 	%f13, %f12, %f2;
	abs.f32 	%f14, %f13;
	add.s32 	%r30, %r3, %r10;
	mul.wide.s32 	%rd19, %r30, 4;
	add.s64 	%rd10, %rd1, %rd19;
	st.global.f32 	[%rd10], %f14;
	mov.u32 	%r67, %r4;
	@%p5 bra 	$L__BB0_7;
	setp.eq.s32 	%p6, %r6, 1;
	ld.global.u32 	%r31, [%rd9+16];
	cvt.rn.f32.s32 	%f15, %r31;
	ld.global.f32 	%f16, [%rd7];
	ld.global.f32 	%f17, [%rd6];
	ld.global.u32 	%r32, [%rd9+12];
	cvt.rn.f32.s32 	%f18, %r32;
	fma.rn.f32 	%f19, %f17, %f15, %f18;
	ld.global.u32 	%r33, [%rd9+8];
	cvt.rn.f32.s32 	%f20, %r33;
	fma.rn.f32 	%f21, %f17, %f19, %f20;
	ld.global.u32 	%r34, [%rd9+4];
	cvt.rn.f32.s32 	%f22, %r34;
	fma.rn.f32 	%f23, %f17, %f21, %f22;
	ld.global.u32 	%r35, [%rd9];
	cvt.rn.f32.s32 	%f24, %r35;
	fma.rn.f32 	%f25, %f17, %f23, %f24;
	div.rn.f32 	%f26, %f25, 0f41200000;
	sub.f32 	%f27, %f26, %f16;
	abs.f32 	%f28, %f27;
	shl.b32 	%r11, %r1, 2;
	cvt.u64.u32 	%rd20, %r11;
	add.s64 	%rd11, %rd10, %rd20;
	st.global.f32 	[%rd11], %f28;
	mov.u32 	%r67, %r7;
	@%p6 bra 	$L__BB0_7;
	add.s32 	%r67, %r7, %r1;
	cvt.u64.u32 	%rd21, %r11;
	ld.global.u32 	%r36, [%rd9+16];
	cvt.rn.f32.s32 	%f29, %r36;
	mul.wide.s32 	%rd22, %r1, 4;
	add.s64 	%rd23, %rd7, %rd22;
	ld.global.f32 	%f30, [%rd23];
	add.s64 	%rd24, %rd6, %rd22;
	ld.global.f32 	%f31, [%rd24];
	ld.global.u32 	%r37, [%rd9+12];
	cvt.rn.f32.s32 	%f32, %r37;
	fma.rn.f32 	%f33, %f31, %f29, %f32;
	ld.global.u32 	%r38, [%rd9+8];
	cvt.rn.f32.s32 	%f34, %r38;
	fma.rn.f32 	%f35, %f31, %f33, %f34;
	ld.global.u32 	%r39, [%rd9+4];
	cvt.rn.f32.s32 	%f36, %r39;
	fma.rn.f32 	%f37, %f31, %f35, %f36;
	ld.global.u32 	%r40, [%rd9];
	cvt.rn.f32.s32 	%f38, %r40;
	fma.rn.f32 	%f39, %f31, %f37, %f38;
	div.rn.f32 	%f40, %f39, 0f41200000;
	sub.f32 	%f41, %f40, %f30;
	abs.f32 	%f42, %f41;
	add.s64 	%rd25, %rd11, %rd21;
	st.global.f32 	[%rd25], %f42;
$L__BB0_7:
	setp.lt.u32 	%p7, %r5, 3;
	@%p7 bra 	$L__BB0_9;
$L__BB0_8:
	mul.wide.u32 	%rd26, %r67, 4;
	add.s64 	%rd27, %rd3, %rd26;
	add.s64 	%rd28, %rd2, %rd26;
	ld.global.u32 	%r41, [%rd9+16];
	cvt.rn.f32.s32 	%f43, %r41;
	ld.global.f32 	%f44, [%rd28];
	ld.global.f32 	%f45, [%rd27];
	ld.global.u32 	%r42, [%rd9+12];
	cvt.rn.f32.s32 	%f46, %r42;
	fma.rn.f32 	%f47, %f45, %f43, %f46;
	ld.global.u32 	%r43, [%rd9+8];
	cvt.rn.f32.s32 	%f48, %r43;
	fma.rn.f32 	%f49, %f45, %f47, %f48;
	ld.global.u32 	%r44, [%rd9+4];
	cvt.rn.f32.s32 	%f50, %r44;
	fma.rn.f32 	%f51, %f45, %f49, %f50;
	ld.global.u32 	%r45, [%rd9];
	cvt.rn.f32.s32 	%f52, %r45;
	fma.rn.f32 	%f53, %f45, %f51, %f52;
	div.rn.f32 	%f54, %f53, 0f41200000;
	sub.f32 	%f55, %f54, %f44;
	abs.f32 	%f56, %f55;
	add.s32 	%r46, %r67, %r10;
	mul.wide.s32 	%rd29, %r46, 4;
	add.s64 	%rd30, %rd1, %rd29;
	st.global.f32 	[%rd30], %f56;
	add.s32 	%r47, %r67, %r1;
	mul.wide.u32 	%rd31, %r47, 4;
	add.s64 	%rd32, %rd3, %rd31;
	add.s64 	%rd33, %rd2, %rd31;
	ld.global.u32 	%r48, [%rd9+16];
	cvt.rn.f32.s32 	%f57, %r48;
	ld.global.f32 	%f58, [%rd33];
	ld.global.f32 	%f59, [%rd32];
	ld.global.u32 	%r49, [%rd9+12];
	cvt.rn.f32.s32 	%f60, %r49;
	fma.rn.f32 	%f61, %f59, %f57, %f60;
	ld.global.u32 	%r50, [%rd9+8];
	cvt.rn.f32.s32 	%f62, %r50;
	fma.rn.f32 	%f63, %f59, %f61, %f62;
	ld.global.u32 	%r51, [%rd9+4];
	cvt.rn.f32.s32 	%f64, %r51;
	fma.rn.f32 	%f65, %f59, %f63, %f64;
	ld.global.u32 	%r52, [%rd9];
	cvt.rn.f32.s32 	%f66, %r52;
	fma.rn.f32 	%f67, %f59, %f65, %f66;
	div.rn.f32 	%f68, %f67, 0f41200000;
	sub.f32 	%f69, %f68, %f58;
	abs.f32 	%f70, %f69;
	shl.b32 	%r53, %r1, 2;
	cvt.u64.u32 	%rd34, %r53;
	add.s64 	%rd35, %rd30, %rd34;
	st.global.f32 	[%rd35], %f70;
	add.s32 	%r54, %r47, %r1;
	mul.wide.u32 	%rd36, %r54, 4;
	add.s64 	%rd37, %rd3, %rd36;
	add.s64 	%rd38, %rd2, %rd36;
	ld.global.u32 	%r55, [%rd9+16];
	cvt.rn.f32.s32 	%f71, %r55;
	ld.global.f32 	%f72, [%rd38];
	ld.global.f32 	%f73, [%rd37];
	ld.global.u32 	%r56, [%rd9+12];
	cvt.rn.f32.s32 	%f74, %r56;
	fma.rn.f32 	%f75, %f73, %f71, %f74;
	ld.global.u32 	%r57, [%rd9+8];
	cvt.rn.f32.s32 	%f76, %r57;
	fma.rn.f32 	%f77, %f73, %f75, %f76;
	ld.global.u32 	%r58, [%rd9+4];
	cvt.rn.f32.s32 	%f78, %r58;
	fma.rn.f32 	%f79, %f73, %f77, %f78;
	ld.global.u32 	%r59, [%rd9];
	cvt.rn.f32.s32 	%f80, %r59;
	fma.rn.f32 	%f81, %f73, %f79, %f80;
	div.rn.f32 	%f82, %f81, 0f41200000;
	sub.f32 	%f83, %f82, %f72;
	abs.f32 	%f84, %f83;
	add.s64 	%rd39, %rd35, %rd34;
	st.global.f32 	[%rd39], %f84;
	add.s32 	%r60, %r54, %r1;
	mul.wide.u32 	%rd40, %r60, 4;
	add.s64 	%rd41, %rd3, %rd40;
	add.s64 	%rd42, %rd2, %rd40;
	ld.global.u32 	%r61, [%rd9+16];
	cvt.rn.f32.s32 	%f85, %r61;
	ld.global.f32 	%f86, [%rd42];
	ld.global.f32 	%f87, [%rd41];
	ld.global.u32 	%r62, [%rd9+12];
	cvt.rn.f32.s32 	%f88, %r62;
	fma.rn.f32 	%f89, %f87, %f85, %f88;
	ld.global.u32 	%r63, [%rd9+8];
	cvt.rn.f32.s32 	%f90, %r63;
	fma.rn.f32 	%f91, %f87, %f89, %f90;
	ld.global.u32 	%r64, [%rd9+4];
	cvt.rn.f32.s32 	%f92, %r64;
	fma.rn.f32 	%f93, %f87, %f91, %f92;
	ld.global.u32 	%r65, [%rd9];
	cvt.rn.f32.s32 	%f94, %r65;
	fma.rn.f32 	%f95, %f87, %f93, %f94;
	div.rn.f32 	%f96, %f95, 0f41200000;
	sub.f32 	%f97, %f96, %f86;
	abs.f32 	%f98, %f97;
	add.s64 	%rd43, %rd39, %rd34;
	st.global.f32 	[%rd43], %f98;
	add.s32 	%r67, %r60, %r1;
	setp.lt.s32 	%p8, %r67, %r18;
	@%p8 bra 	$L__BB0_8;
$L__BB0_9:
	add.s32 	%r66, %r66, %r8;
	setp.lt.s32 	%p9, %r66, %r17;
	@%p9 bra 	$L__BB0_2;
$L__BB0_10:
	ret;

}


// ===== COMPILED SASS (sm_100) =====

	.target	sm_100

	.elftype	@"ET_EXEC"


//--------------------- .note.nv.tkinfo           --------------------------
	.section	.note.nv.tkinfo,"",@"SHT_NOTE"
	.sectionflags	@"SHF_NOTE_NV_TKINFO"
	.tkinfo
        /*0018*/ 	.word	0x00000002
        /*0030*/ 	.string	""
        /*0030*/ 	.string	"ptxas"
        /*0030*/ 	.string	"Cuda compilation tools, release 13.0, V13.0.88"
        /*0030*/ 	.string	"Build cuda_13.0.r13.0/compiler.36424714_0"
        /*0030*/ 	.string	"-arch sm_100 -m 64 "



//--------------------- .note.nv.cuinfo           --------------------------
	.section	.note.nv.cuinfo,"",@"SHT_NOTE"
	.sectionflags	@"SHF_NOTE_NV_CUINFO"
        /*0018*/ 	.short	0x0002
        /*001a*/ 	.short	0x0064
        /*001c*/ 	.short	0x0082
	.zero		2


//--------------------- .nv.info                  --------------------------
	.section	.nv.info,"",@"SHT_CUDA_INFO"
	.align	4


	//----- nvinfo : EIATTR_REGCOUNT
	.align		4
        /*0000*/ 	.byte	0x04, 0x2f
        /*0002*/ 	.short	(.L_1 - .L_0)
	.align		4
.L_0:
        /*0004*/ 	.word	index@(fitness_kernel)
        /*0008*/ 	.word	0x00000026


	//----- nvinfo : EIATTR_FRAME_SIZE
	.align		4
.L_1:
        /*000c*/ 	.byte	0x04, 0x11
        /*000e*/ 	.short	(.L_3 - .L_2)
	.align		4
.L_2:
        /*0010*/ 	.word	index@($__internal_0_$__cuda_sm3x_div_rn_noftz_f32_slowpath)
        /*0014*/ 	.word	0x00000000


	//----- nvinfo : EIATTR_FRAME_SIZE
	.align		4
.L_3:
        /*0018*/ 	.byte	0x04, 0x11
        /*001a*/ 	.short	(.L_5 - .L_4)
	.align		4
.L_4:
        /*001c*/ 	.word	index@(fitness_kernel)
        /*0020*/ 	.word	0x00000000


	//----- nvinfo : EIATTR_MIN_STACK_SIZE
	.align		4
.L_5:
        /*0024*/ 	.byte	0x04, 0x12
        /*0026*/ 	.short	(.L_7 - .L_6)
	.align		4
.L_6:
        /*0028*/ 	.word	index@(fitness_kernel)
        /*002c*/ 	.word	0x00000000
.L_7:


//--------------------- .nv.compat                --------------------------
	.section	.nv.compat,"",@"SHT_CUDA_COMPAT_INFO"
	.align	4
        /*0000*/ 	.byte	0x02, 0x09, 0x00, 0x00, 0x02, 0x02, 0x01, 0x00, 0x02, 0x05, 0x05, 0x00, 0x03, 0x07, 0x01, 0x01
        /*0010*/ 	.byte	0x02, 0x03, 0x00, 0x00, 0x02, 0x06, 0x01, 0x00, 0x04, 0x0b, 0x08, 0x00, 0x01, 0x00, 0x00, 0x00
        /*0020*/ 	.byte	0x00, 0x00, 0x00, 0x00


//--------------------- .nv.info.fitness_kernel   --------------------------
	.section	.nv.info.fitness_kernel,"",@"SHT_CUDA_INFO"
	.sectionflags	@""
	.align	4


	//----- nvinfo : EIATTR_CUDA_API_VERSION
	.align		4
        /*0000*/ 	.byte	0x04, 0x37
        /*0002*/ 	.short	(.L_9 - .L_8)
.L_8:
        /*0004*/ 	.word	0x00000082


	//----- nvinfo : EIATTR_KPARAM_INFO
	.align		4
.L_9:
        /*0008*/ 	.byte	0x04, 0x17
        /*000a*/ 	.short	(.L_11 - .L_10)
.L_10:
        /*000c*/ 	.word	0x00000000
        /*0010*/ 	.short	0x0005
        /*0012*/ 	.short	0x0028
        /*0014*/ 	.byte	0x00, 0xf5, 0x21, 0x00


	//----- nvinfo : EIATTR_KPARAM_INFO
	.align		4
.L_11:
        /*0018*/ 	.byte	0x04, 0x17
        /*001a*/ 	.short	(.L_13 - .L_12)
.L_12:
        /*001c*/ 	.word	0x00000000
        /*0020*/ 	.short	0x0004
        /*0022*/ 	.short	0x0020
        /*0024*/ 	.byte	0x00, 0xf5, 0x21, 0x00


	//----- nvinfo : EIATTR_KPARAM_INFO
	.align		4
.L_13:
        /*0028*/ 	.byte	0x04, 0x17
        /*002a*/ 	.short	(.L_15 - .L_14)
.L_14:
        /*002c*/ 	.word	0x00000000
        /*0030*/ 	.short	0x0003
        /*0032*/ 	.short	0x0018
        /*0034*/ 	.byte	0x00, 0xf5, 0x21, 0x00


	//----- nvinfo : EIATTR_KPARAM_INFO
	.align		4
.L_15:
        /*0038*/ 	.byte	0x04, 0x17
        /*003a*/ 	.short	(.L_17 - .L_16)
.L_16:
        /*003c*/ 	.word	0x00000000
        /*0040*/ 	.short	0x0002
        /*0042*/ 	.short	0x0010
        /*0044*/ 	.byte	0x00, 0xf0, 0x11, 0x00


	//----- nvinfo : EIATTR_KPARAM_INFO
	.align		4
.L_17:
        /*0048*/ 	.byte	0x04, 0x17
        /*004a*/ 	.short	(.L_19 - .L_18)
.L_18:
        /*004c*/ 	.word	0x00000000
        /*0050*/ 	.short	0x0001
        /*0052*/ 	.short	0x0008
        /*0054*/ 	.byte	0x00, 0xf5, 0x21, 0x00


	//----- nvinfo : EIATTR_KPARAM_INFO
	.align		4
.L_19:
        /*0058*/ 	.byte	0x04, 0x17
        /*005a*/ 	.short	(.L_21 - .L_20)
.L_20:
        /*005c*/ 	.word	0x00000000
        /*0060*/ 	.short	0x0000
        /*0062*/ 	.short	0x0000
        /*0064*/ 	.byte	0x00, 0xf0, 0x11, 0x00


	//----- nvinfo : EIATTR_SPARSE_MMA_MASK
	.align		4
.L_21:
        /*0068*/ 	.byte	0x03, 0x50
        /*006a*/ 	.short	0x0000


	//----- nvinfo : EIATTR_MAXREG_COUNT
	.align		4
        /*006c*/ 	.byte	0x03, 0x1b
        /*006e*/ 	.short	0x00ff


	//----- nvinfo : EIATTR_MERCURY_ISA_VERSION
	.align		4
        /*0070*/ 	.byte	0x03, 0x5f
        /*0072*/ 	.short	0x0101


	//----- nvinfo : EIATTR_VRC_CTA_INIT_COUNT
	.align		4
        /*0074*/ 	.byte	0x02, 0x4a
	.zero		1
	.zero		1


	//----- nvinfo : EIATTR_EXIT_INSTR_OFFSETS
	.align		4
        /*0078*/ 	.byte	0x04, 0x1c
        /*007a*/ 	.short	(.L_23 - .L_22)


	//   ....[0]....
.L_22:
        /*007c*/ 	.word	0x00000050


	//   ....[1]....
        /*0080*/ 	.word	0x00001510


	//----- nvinfo : EIATTR_CRS_STACK_SIZE
	.align		4
.L_23:
        /*0084*/ 	.byte	0x04, 0x1e
        /*0086*/ 	.short	(.L_25 - .L_24)
.L_24:
        /*0088*/ 	.word	0x00000000


	//----- nvinfo : EIATTR_CBANK_PARAM_SIZE
	.align		4
.L_25:
        /*008c*/ 	.byte	0x03, 0x19
        /*008e*/ 	.short	0x0030


	//----- nvinfo : EIATTR_PARAM_CBANK
	.align		4
        /*0090*/ 	.byte	0x04, 0x0a
        /*0092*/ 	.short	(.L_27 - .L_26)
	.align		4
.L_26:
        /*0094*/ 	.word	index@(.nv.constant0.fitness_kernel)
        /*0098*/ 	.short	0x0380
        /*009a*/ 	.short	0x0030


	//----- nvinfo : EIATTR_SW_WAR
	.align		4
.L_27:
        /*009c*/ 	.byte	0x04, 0x36
        /*009e*/ 	.short	(.L_29 - .L_28)
.L_28:
        /*00a0*/ 	.word	0x00000008
.L_29:


//--------------------- .nv.callgraph             --------------------------
	.section	.nv.callgraph,"",@"SHT_CUDA_CALLGRAPH"
	.align	4
	.sectionentsize	8
	.align		4
        /*0000*/ 	.word	0x00000000
	.align		4
        /*0004*/ 	.word	0xffffffff
	.align		4
        /*0008*/ 	.word	0x00000000
	.align		4
        /*000c*/ 	.word	0xfffffffe
	.align		4
        /*0010*/ 	.word	0x00000000
	.align		4
        /*0014*/ 	.word	0xfffffffd
	.align		4
        /*0018*/ 	.word	0x00000000
	.align		4
        /*001c*/ 	.word	0xfffffffc


//--------------------- .text.fitness_kernel      --------------------------
	.section	.text.fitness_kernel,"ax",@progbits
	.align	128
        .global         fitness_kernel
        .type           fitness_kernel,@function
        .size           fitness_kernel,(.L_x_32 - fitness_kernel)
        .other          fitness_kernel,@"STO_CUDA_ENTRY STV_DEFAULT"
fitness_kernel:
.text.fitness_kernel:
[----:B------:R-:W-:Y:S08]  /*0000*/  LDC R1, c[0x0][0x37c] ;  /* 0x0000df00ff017b82 */ /* 0x000ff00000000800 */
[----:B------:R-:W0:Y:S08]  /*0010*/  S2UR UR4, SR_CTAID.X ;  /* 0x00000000000479c3 */ /* 0x000e300000002500 */
[----:B------:R-:W0:Y:S08]  /*0020*/  LDC R0, c[0x0][0x380] ;  /* 0x0000e000ff007b82 */ /* 0x000e300000000800 */
[----:B------:R-:W1:Y:S01]  /*0030*/  LDC R4, c[0x0][0x360] ;  /* 0x0000d800ff047b82 */ /* 0x000e620000000800 */
[----:B0-----:R-:W-:-:S13]  /*0040*/  ISETP.LE.AND P0, PT, R0, UR4, PT ;  /* 0x0000000400007c0c */ /* 0x001fda000bf03270 */
[----:B-1----:R-:W-:Y:S05]  /*0050*/  @P0 EXIT ;  /* 0x000000000000094d */ /* 0x002fea0003800000 */
[----:B------:R-:W0:Y:S01]  /*0060*/  I2F.U32.RP R6, R4 ;  /* 0x0000000400067306 */ /* 0x000e220000209000 */
[----:B------:R-:W1:Y:S01]  /*0070*/  S2R R5, SR_TID.X ;  /* 0x0000000000057919 */ /* 0x000e620000002100 */
[----:B------:R-:W2:Y:S01]  /*0080*/  LDCU UR5, c[0x0][0x390] ;  /* 0x00007200ff0577ac */ /* 0x000ea20008000800 */
[----:B------:R-:W1:Y:S01]  /*0090*/  LDC.64 R22, c[0x0][0x398] ;  /* 0x0000e600ff167b82 */ /* 0x000e620000000a00 */
[----:B------:R-:W-:Y:S01]  /*00a0*/  ISETP.NE.U32.AND P2, PT, R4, RZ, PT ;  /* 0x000000ff0400720c */ /* 0x000fe20003f45070 */
[----:B------:R-:W3:Y:S06]  /*00b0*/  LDCU.64 UR6, c[0x0][0x358] ;  /* 0x00006b00ff0677ac */ /* 0x000eec0008000a00 */
[----:B------:R-:W4:Y:S01]  /*00c0*/  LDC.64 R20, c[0x0][0x3a0] ;  /* 0x0000e800ff147b82 */ /* 0x000f220000000a00 */
[----:B0-----:R-:W0:Y:S02]  /*00d0*/  MUFU.RCP R6, R6 ;  /* 0x0000000600067308 */ /* 0x001e240000001000 */
[----:B0-----:R-:W-:Y:S01]  /*00e0*/  IADD3 R2, PT, PT, R6, 0xffffffe, RZ ;  /* 0x0ffffffe06027810 */ /* 0x001fe20007ffe0ff */
[----:B-1----:R-:W-:Y:S01]  /*00f0*/  IMAD.WIDE.U32 R22, R5, 0x4, R22 ;  /* 0x0000000405167825 */ /* 0x002fe200078e0016 */
[----:B------:R-:W-:-:S04]  /*0100*/  IADD3 R7, PT, PT, R4, R5, RZ ;  /* 0x0000000504077210 */ /* 0x000fc80007ffe0ff */
[----:B------:R0:W1:Y:S01]  /*0110*/  F2I.FTZ.U32.TRUNC.NTZ R3, R2 ;  /* 0x0000000200037305 */ /* 0x000062000021f000 */
[----:B----4-:R-:W-:Y:S01]  /*0120*/  IMAD.WIDE.U32 R20, R5, 0x4, R20 ;  /* 0x0000000405147825 */ /* 0x010fe200078e0014 */
[C---:B--2---:R-:W-:Y:S02]  /*0130*/  ISETP.GE.AND P0, PT, R7.reuse, UR5, PT ;  /* 0x0000000507007c0c */ /* 0x044fe4000bf06270 */
[C---:B------:R-:W-:Y:S01]  /*0140*/  VIMNMX R0, PT, PT, R7.reuse, UR5, !PT ;  /* 0x0000000507007c48 */ /* 0x040fe2000ffe0100 */
[C---:B------:R-:W-:Y:S01]  /*0150*/  IMAD.WIDE R18, R4.reuse, 0x4, R22 ;  /* 0x0000000404127825 */ /* 0x040fe200078e0216 */
[----:B------:R-:W-:Y:S02]  /*0160*/  SEL R8, RZ, 0x1, P0 ;  /* 0x00000001ff087807 */ /* 0x000fe40000000000 */
[----:B------:R-:W-:Y:S01]  /*0170*/  IADD3 R11, PT, PT, R7, R4, RZ ;  /* 0x00000004070b7210 */ /* 0x000fe20007ffe0ff */
[----:B0-----:R-:W-:Y:S02]  /*0180*/  IMAD.MOV.U32 R2, RZ, RZ, RZ ;  /* 0x000000ffff027224 */ /* 0x001fe400078e00ff */
[----:B------:R-:W-:-:S04]  /*0190*/  IMAD.WIDE R16, R4, 0x4, R20 ;  /* 0x0000000404107825 */ /* 0x000fc800078e0214 */
[----:B-1----:R-:W-:-:S04]  /*01a0*/  IMAD.MOV R9, RZ, RZ, -R3 ;  /* 0x000000ffff097224 */ /* 0x002fc800078e0a03 */
[----:B------:R-:W-:-:S04]  /*01b0*/  IMAD R9, R9, R4, RZ ;  /* 0x0000000409097224 */ /* 0x000fc800078e02ff */
[----:B------:R-:W-:Y:S01]  /*01c0*/  IMAD.HI.U32 R6, R3, R9, R2 ;  /* 0x0000000903067227 */ /* 0x000fe200078e0002 */
[----:B------:R-:W-:-:S05]  /*01d0*/  IADD3 R3, PT, PT, R0, -R7, -R8 ;  /* 0x8000000700037210 */ /* 0x000fca0007ffe808 */
[----:B------:R-:W-:Y:S02]  /*01e0*/  IMAD.HI.U32 R9, R6, R3, RZ ;  /* 0x0000000306097227 */ /* 0x000fe400078e00ff */
[----:B------:R-:W0:Y:S03]  /*01f0*/  LDC R6, c[0x0][0x370] ;  /* 0x0000dc00ff067b82 */ /* 0x000e260000000800 */
[----:B------:R-:W-:-:S05]  /*0200*/  IADD3 R0, PT, PT, -R9, RZ, RZ ;  /* 0x000000ff09007210 */ /* 0x000fca0007ffe1ff */
[----:B------:R-:W-:-:S05]  /*0210*/  IMAD R3, R4, R0, R3 ;  /* 0x0000000004037224 */ /* 0x000fca00078e0203 */
[----:B------:R-:W-:-:S13]  /*0220*/  ISETP.GE.U32.AND P0, PT, R3, R4, PT ;  /* 0x000000040300720c */ /* 0x000fda0003f06070 */
[----:B------:R-:W-:Y:S01]  /*0230*/  @P0 IMAD.IADD R3, R3, 0x1, -R4 ;  /* 0x0000000103030824 */ /* 0x000fe200078e0a04 */
[----:B------:R-:W-:-:S04]  /*0240*/  @P0 IADD3 R9, PT, PT, R9, 0x1, RZ ;  /* 0x0000000109090810 */ /* 0x000fc80007ffe0ff */
[----:B------:R-:W-:-:S13]  /*0250*/  ISETP.GE.U32.AND P1, PT, R3, R4, PT ;  /* 0x000000040300720c */ /* 0x000fda0003f26070 */
[----:B------:R-:W-:Y:S01]  /*0260*/  @P1 VIADD R9, R9, 0x1 ;  /* 0x0000000109091836 */ /* 0x000fe20000000000 */
[----:B------:R-:W-:-:S04]  /*0270*/  @!P2 LOP3.LUT R9, RZ, R4, RZ, 0x33, !PT ;  /* 0x00000004ff09a212 */ /* 0x000fc800078e33ff */
[----:B------:R-:W-:Y:S01]  /*0280*/  IADD3 R8, PT, PT, R8, R9, RZ ;  /* 0x0000000908087210 */ /* 0x000fe20007ffe0ff */
[----:B------:R-:W-:-:S03]  /*0290*/  IMAD.U32 R9, RZ, RZ, UR4 ;  /* 0x00000004ff097e24 */ /* 0x000fc6000f8e00ff */
[----:B0--3--:R-:W-:-:S07]  /*02a0*/  LOP3.LUT R10, R8, 0x3, RZ, 0xc0, !PT ;  /* 0x00000003080a7812 */ /* 0x009fce00078ec0ff */
.L_x_19:
[----:B0-----:R-:W0:Y:S01]  /*02b0*/  LDCU UR4, c[0x0][0x390] ;  /* 0x00007200ff0477ac */ /* 0x001e220008000800 */
[----:B------:R-:W-:Y:S01]  /*02c0*/  BSSY.RECONVERGENT B0, `(.L_x_0) ;  /* 0x0000120000007945 */ /* 0x000fe20003800200 */
[----:B-1----:R-:W1:Y:S01]  /*02d0*/  LDCU UR5, c[0x0][0x390] ;  /* 0x00007200ff0577ac */ /* 0x002e620008000800 */
[----:B0-----:R-:W-:-:S13]  /*02e0*/  ISETP.GE.AND P0, PT, R5, UR4, PT ;  /* 0x0000000405007c0c */ /* 0x001fda000bf06270 */
[----:B-123--:R-:W-:Y:S05]  /*02f0*/  @P0 BRA `(.L_x_1) ;  /* 0x0000001000700947 */ /* 0x00efea0003800000 */
[----:B------:R-:W0:Y:S01]  /*0300*/  LDC.64 R14, c[0x0][0x388] ;  /* 0x0000e200ff0e7b82 */ /* 0x000e220000000a00 */
[----:B------:R-:W-:Y:S01]  /*0310*/  ISETP.NE.AND P0, PT, R10, 0x3, PT ;  /* 0x000000030a00780c */ /* 0x000fe20003f05270 */
[----:B------:R-:W-:Y:S01]  /*0320*/  IMAD R3, R9, 0x5, RZ ;  /* 0x0000000509037824 */ /* 0x000fe200078e02ff */
[----:B------:R-:W-:Y:S01]  /*0330*/  BSSY.RECONVERGENT B1, `(.L_x_2) ;  /* 0x0000076000017945 */ /* 0x000fe20003800200 */
[----:B------:R-:W-:Y:S02]  /*0340*/  HFMA2 R12, -RZ, RZ, 2.5625, 0 ;  /* 0x41200000ff0c7431 */ /* 0x000fe400000001ff */
[----:B------:R-:W-:Y:S02]  /*0350*/  IMAD.MOV.U32 R27, RZ, RZ, R5 ;  /* 0x000000ffff1b7224 */ /* 0x000fe400078e0005 */
[----:B0-----:R-:W-:-:S06]  /*0360*/  IMAD.WIDE.U32 R14, R3, 0x4, R14 ;  /* 0x00000004030e7825 */ /* 0x001fcc00078e000e */
[----:B------:R-:W-:Y:S05]  /*0370*/  @!P0 BRA `(.L_x_3) ;  /* 0x0000000400c48947 */ /* 0x000fea0003800000 */
[----:B------:R-:W2:Y:S04]  /*0380*/  LDG.E R0, desc[UR6][R14.64+0x10] ;  /* 0x000010060e007981 */ /* 0x000ea8000c1e1900 */
[----:B------:R-:W3:Y:S04]  /*0390*/  LDG.E R2, desc[UR6][R14.64+0xc] ;  /* 0x00000c060e027981 */ /* 0x000ee8000c1e1900 */
[----:B------:R-:W4:Y:S04]  /*03a0*/  LDG.E R24, desc[UR6][R14.64+0x8] ;  /* 0x000008060e187981 */ /* 0x000f28000c1e1900 */
[----:B------:R-:W4:Y:S04]  /*03b0*/  LDG.E R3, desc[UR6][R22.64] ;  /* 0x0000000616037981 */ /* 0x000f28000c1e1900 */
[----:B------:R-:W4:Y:S04]  /*03c0*/  LDG.E R26, desc[UR6][R14.64+0x4] ;  /* 0x000004060e1a7981 */ /* 0x000f28000c1e1900 */
[----:B------:R-:W4:Y:S04]  /*03d0*/  LDG.E R27, desc[UR6][R14.64] ;  /* 0x000000060e1b7981 */ /* 0x000f28000c1e1900 */
[----:B------:R0:W5:Y:S01]  /*03e0*/  LDG.E R13, desc[UR6][R20.64] ;  /* 0x00000006140d7981 */ /* 0x000162000c1e1900 */
[----:B------:R-:W-:Y:S01]  /*03f0*/  BSSY.RECONVERGENT B2, `(.L_x_4) ;  /* 0x0000014000027945 */ /* 0x000fe20003800200 */
[----:B--2---:R-:W-:-:S02]  /*0400*/  I2FP.F32.S32 R0, R0 ;  /* 0x0000000000007245 */ /* 0x004fc40000201400 */
[----:B---3--:R-:W-:Y:S02]  /*0410*/  I2FP.F32.S32 R25, R2 ;  /* 0x0000000200197245 */ /* 0x008fe40000201400 */
[----:B----4-:R-:W-:-:S03]  /*0420*/  I2FP.F32.S32 R24, R24 ;  /* 0x0000001800187245 */ /* 0x010fc60000201400 */
[----:B------:R-:W-:Y:S01]  /*0430*/  FFMA R0, R0, R3, R25 ;  /* 0x0000000300007223 */ /* 0x000fe20000000019 */
[----:B------:R-:W-:Y:S01]  /*0440*/  IMAD.MOV.U32 R25, RZ, RZ, 0x3dcccccd ;  /* 0x3dcccccdff197424 */ /* 0x000fe200078e00ff */
[----:B------:R-:W-:Y:S02]  /*0450*/  I2FP.F32.S32 R26, R26 ;  /* 0x0000001a001a7245 */ /* 0x000fe40000201400 */
[----:B------:R-:W-:Y:S01]  /*0460*/  FFMA R0, R3, R0, R24 ;  /* 0x0000000003007223 */ /* 0x000fe20000000018 */
[----:B------:R-:W-:Y:S01]  /*0470*/  FFMA R2, R25, -R12, 1 ;  /* 0x3f80000019027423 */ /* 0x000fe2000000080c */
[----:B------:R-:W-:Y:S02]  /*0480*/  I2FP.F32.S32 R27, R27 ;  /* 0x0000001b001b7245 */ /* 0x000fe40000201400 */
[----:B------:R-:W-:Y:S01]  /*0490*/  FFMA R0, R3, R0, R26 ;  /* 0x0000000003007223 */ /* 0x000fe2000000001a */
[----:B------:R-:W-:-:S03]  /*04a0*/  FFMA R2, R2, R25, 0.10000000149011611938 ;  /* 0x3dcccccd02027423 */ /* 0x000fc60000000019 */
[----:B------:R-:W-:-:S04]  /*04b0*/  FFMA R3, R3, R0, R27 ;  /* 0x0000000003037223 */ /* 0x000fc8000000001b */
[----:B------:R-:W1:Y:S01]  /*04c0*/  FCHK P0, R3, 10 ;  /* 0x4120000003007902 */ /* 0x000e620000000000 */
[----:B------:R-:W-:-:S04]  /*04d0*/  FFMA R0, R3, R2, RZ ;  /* 0x0000000203007223 */ /* 0x000fc800000000ff */
[----:B------:R-:W-:-:S04]  /*04e0*/  FFMA R25, R0, -10, R3 ;  /* 0xc120000000197823 */ /* 0x000fc80000000003 */
[----:B------:R-:W-:Y:S01]  /*04f0*/  FFMA R0, R2, R25, R0 ;  /* 0x0000001902007223 */ /* 0x000fe20000000000 */
[----:B01----:R-:W-:Y:S06]  /*0500*/  @!P0 BRA `(.L_x_5) ;  /* 0x0000000000088947 */ /* 0x003fec0003800000 */
[----:B------:R-:W-:-:S07]  /*0510*/  MOV R2, 0x530 ;  /* 0x0000053000027802 */ /* 0x000fce0000000f00 */
[----:B-----5:R-:W-:Y:S05]  /*0520*/  CALL.REL.NOINC `($__internal_0_$__cuda_sm3x_div_rn_noftz_f32_slowpath) ;  /* 0x0000000c00fc7944 */ /* 0x020fea0003c00000 */
.L_x_5:
[----:B------:R-:W-:Y:S05]  /*0530*/  BSYNC.RECONVERGENT B2 ;  /* 0x0000000000027941 */ /* 0x000fea0003800200 */
.L_x_4:
[----:B------:R-:W0:Y:S01]  /*0540*/  LDC.64 R32, c[0x0][0x3a8] ;  /* 0x0000ea00ff207b82 */ /* 0x000e220000000a00 */
[----:B------:R-:W1:Y:S01]  /*0550*/  LDCU UR4, c[0x0][0x390] ;  /* 0x00007200ff0477ac */ /* 0x000e620008000800 */
[----:B-----5:R-:W-:Y:S01]  /*0560*/  FADD R0, -R13, R0 ;  /* 0x000000000d007221 */ /* 0x020fe20000000100 */
[----:B------:R-:W-:Y:S02]  /*0570*/  ISETP.NE.AND P0, PT, R10, RZ, PT ;  /* 0x000000ff0a00720c */ /* 0x000fe40003f05270 */
[----:B------:R-:W-:Y:S01]  /*0580*/  MOV R27, R7 ;  /* 0x00000007001b7202 */ /* 0x000fe20000000f00 */
[----:B------:R-:W-:Y:S01]  /*0590*/  FADD R13, |R0|, -RZ ;  /* 0x800000ff000d7221 */ /* 0x000fe20000000200 */
[----:B-1----:R-:W-:-:S04]  /*05a0*/  IMAD R3, R9, UR4, R5 ;  /* 0x0000000409037c24 */ /* 0x002fc8000f8e0205 */
[----:B0-----:R-:W-:-:S05]  /*05b0*/  IMAD.WIDE R32, R3, 0x4, R32 ;  /* 0x0000000403207825 */ /* 0x001fca00078e0220 */
[----:B------:R0:W-:Y:S01]  /*05c0*/  STG.E desc[UR6][R32.64], R13 ;  /* 0x0000000d20007986 */ /* 0x0001e2000c101906 */
[----:B------:R-:W-:Y:S05]  /*05d0*/  @!P0 BRA `(.L_x_3) ;  /* 0x00000004002c8947 */ /* 0x000fea0003800000 */
[----:B------:R-:W2:Y:S04]  /*05e0*/  LDG.E R2, desc[UR6][R14.64+0x10] ;  /* 0x000010060e027981 */ /* 0x000ea8000c1e1900 */
[----:B0-----:R-:W3:Y:S04]  /*05f0*/  LDG.E R13, desc[UR6][R14.64+0xc] ;  /* 0x00000c060e0d7981 */ /* 0x001ee8000c1e1900 */
        /* <DEDUP_REMOVED lines=10> */
[----:B------:R-:W-:-:S03]  /*06a0*/  I2FP.F32.S32 R25, R25 ;  /* 0x0000001900197245 */ /* 0x000fc60000201400 */
[C---:B------:R-:W-:Y:S01]  /*06b0*/  FFMA R3, R0.reuse, R3, R13 ;  /* 0x0000000300037223 */ /* 0x040fe2000000000d */
[----:B------:R-:W-:Y:S01]  /*06c0*/  IMAD.MOV.U32 R13, RZ, RZ, 0x3dcccccd ;  /* 0x3dcccccdff0d7424 */ /* 0x000fe200078e00ff */
[----:B------:R-:W-:Y:S02]  /*06d0*/  I2FP.F32.S32 R2, R27 ;  /* 0x0000001b00027245 */ /* 0x000fe40000201400 */
[----:B------:R-:W-:Y:S01]  /*06e0*/  FFMA R3, R0, R3, R25 ;  /* 0x0000000300037223 */ /* 0x000fe20000000019 */
[----:B------:R-:W-:-:S03]  /*06f0*/  FFMA R28, R13, -R12, 1 ;  /* 0x3f8000000d1c7423 */ /* 0x000fc6000000080c */
[----:B------:R-:W-:Y:S01]  /*0700*/  FFMA R24, R0, R3, R2 ;  /* 0x0000000300187223 */ /* 0x000fe20000000002 */
[----:B------:R-:W-:-:S03]  /*0710*/  FFMA R0, R28, R13, 0.10000000149011611938 ;  /* 0x3dcccccd1c007423 */ /* 0x000fc6000000000d */
[----:B------:R-:W1:Y:S01]  /*0720*/  FCHK P0, R24, 10 ;  /* 0x4120000018007902 */ /* 0x000e620000000000 */
[----:B------:R-:W-:-:S04]  /*0730*/  FFMA R3, R0, R24, RZ ;  /* 0x0000001800037223 */ /* 0x000fc800000000ff */
[----:B------:R-:W-:-:S04]  /*0740*/  FFMA R2, R3, -10, R24 ;  /* 0xc120000003027823 */ /* 0x000fc80000000018 */
[----:B------:R-:W-:Y:S01]  /*0750*/  FFMA R0, R0, R2, R3 ;  /* 0x0000000200007223 */ /* 0x000fe20000000003 */
[----:B01----:R-:W-:Y:S06]  /*0760*/  @!P0 BRA `(.L_x_7) ;  /* 0x00000000000c8947 */ /* 0x003fec0003800000 */
[----:B------:R-:W-:Y:S02]  /*0770*/  MOV R3, R24 ;  /* 0x0000001800037202 */ /* 0x000fe40000000f00 */
[----:B------:R-:W-:-:S07]  /*0780*/  MOV R2, 0x7a0 ;  /* 0x000007a000027802 */ /* 0x000fce0000000f00 */
[----:B-----5:R-:W-:Y:S05]  /*0790*/  CALL.REL.NOINC `($__internal_0_$__cuda_sm3x_div_rn_noftz_f32_slowpath) ;  /* 0x0000000c00607944 */ /* 0x020fea0003c00000 */
.L_x_7:
[----:B------:R-:W-:Y:S05]  /*07a0*/  BSYNC.RECONVERGENT B2 ;  /* 0x0000000000027941 */ /* 0x000fea0003800200 */
.L_x_6:
[----:B------:R-:W-:Y:S02]  /*07b0*/  IMAD.SHL.U32 R13, R4, 0x4, RZ ;  /* 0x00000004040d7824 */ /* 0x000fe400078e00ff */
[----:B-----5:R-:W-:Y:S01]  /*07c0*/  FADD R0, -R26, R0 ;  /* 0x000000001a007221 */ /* 0x020fe20000000100 */
[----:B------:R-:W-:Y:S02]  /*07d0*/  IMAD.MOV.U32 R27, RZ, RZ, R11 ;  /* 0x000000ffff1b7224 */ /* 0x000fe400078e000b */
[----:B------:R-:W-:Y:S01]  /*07e0*/  IADD3 R32, P0, PT, R32, R13, RZ ;  /* 0x0000000d20207210 */ /* 0x000fe20007f1e0ff */
[----:B------:R-:W-:-:S03]  /*07f0*/  FADD R3, |R0|, -RZ ;  /* 0x800000ff00037221 */ /* 0x000fc60000000200 */
[----:B------:R-:W-:Y:S02]  /*0800*/  IADD3.X R33, PT, PT, RZ, R33, RZ, P0, !PT ;  /* 0x00000021ff217210 */ /* 0x000fe400007fe4ff */
[----:B------:R-:W-:-:S03]  /*0810*/  ISETP.NE.AND P0, PT, R10, 0x1, PT ;  /* 0x000000010a00780c */ /* 0x000fc60003f05270 */
[----:B------:R1:W-:Y:S10]  /*0820*/  STG.E desc[UR6][R32.64], R3 ;  /* 0x0000000320007986 */ /* 0x0003f4000c101906 */
[----:B------:R-:W-:Y:S05]  /*0830*/  @!P0 BRA `(.L_x_3) ;  /* 0x0000000000948947 */ /* 0x000fea0003800000 */
[----:B-1----:R-:W-:Y:S01]  /*0840*/  IMAD.WIDE R2, R4, 0x4, R18 ;  /* 0x0000000404027825 */ /* 0x002fe200078e0212 */
[----:B------:R-:W2:Y:S04]  /*0850*/  LDG.E R24, desc[UR6][R14.64+0x10] ;  /* 0x000010060e187981 */ /* 0x000ea8000c1e1900 */
[----:B------:R-:W3:Y:S04]  /*0860*/  LDG.E R28, desc[UR6][R14.64+0xc] ;  /* 0x00000c060e1c7981 */ /* 0x000ee8000c1e1900 */
[----:B------:R-:W4:Y:S04]  /*0870*/  LDG.E R29, desc[UR6][R14.64+0x8] ;  /* 0x000008060e1d7981 */ /* 0x000f28000c1e1900 */
[----:B------:R-:W4:Y:S04]  /*0880*/  LDG.E R2, desc[UR6][R2.64] ;  /* 0x0000000602027981 */ /* 0x000f28000c1e1900 */
[----:B------:R-:W4:Y:S04]  /*0890*/  LDG.E R30, desc[UR6][R14.64+0x4] ;  /* 0x000004060e1e7981 */ /* 0x000f28000c1e1900 */
[----:B------:R-:W4:Y:S01]  /*08a0*/  LDG.E R0, desc[UR6][R14.64] ;  /* 0x000000060e007981 */ /* 0x000f22000c1e1900 */
[----:B------:R-:W-:-:S02]  /*08b0*/  HFMA2 R31, -RZ, RZ, 1.44921875, -19.203125 ;  /* 0x3dcccccdff1f7431 */ /* 0x000fc400000001ff */
[----:B------:R-:W-:Y:S01]  /*08c0*/  IMAD.WIDE R26, R4, 0x4, R16 ;  /* 0x00000004041a7825 */ /* 0x000fe200078e0210 */
[----:B------:R-:W-:Y:S05]  /*08d0*/  BSSY.RECONVERGENT B2, `(.L_x_8) ;  /* 0x0000016000027945 */ /* 0x000fea0003800200 */
[----:B------:R0:W5:Y:S02]  /*08e0*/  LDG.E R26, desc[UR6][R26.64] ;  /* 0x000000061a1a7981 */ /* 0x000164000c1e1900 */
[----:B0-----:R-:W-:Y:S01]  /*08f0*/  IMAD.IADD R27, R11, 0x1, R4 ;  /* 0x000000010b1b7824 */ /* 0x001fe200078e0204 */
[----:B--2---:R-:W-:Y:S02]  /*0900*/  I2FP.F32.S32 R25, R24 ;  /* 0x0000001800197245 */ /* 0x004fe40000201400 */
[----:B---3--:R-:W-:-:S02]  /*0910*/  I2FP.F32.S32 R28, R28 ;  /* 0x0000001c001c7245 */ /* 0x008fc40000201400 */
[----:B----4-:R-:W-:-:S03]  /*0920*/  I2FP.F32.S32 R29, R29 ;  /* 0x0000001d001d7245 */ /* 0x010fc60000201400 */
[----:B------:R-:W-:Y:S01]  /*0930*/  FFMA R25, R25, R2, R28 ;  /* 0x0000000219197223 */ /* 0x000fe2000000001c */
[----:B------:R-:W-:Y:S01]  /*0940*/  FFMA R28, R31, -R12, 1 ;  /* 0x3f8000001f1c7423 */ /* 0x000fe2000000080c */
[----:B------:R-:W-:Y:S02]  /*0950*/  I2FP.F32.S32 R30, R30 ;  /* 0x0000001e001e7245 */ /* 0x000fe40000201400 */
[----:B------:R-:W-:Y:S01]  /*0960*/  FFMA R25, R2, R25, R29 ;  /* 0x0000001902197223 */ /* 0x000fe2000000001d */
[----:B------:R-:W-:-:S03]  /*0970*/  I2FP.F32.S32 R24, R0 ;  /* 0x0000000000187245 */ /* 0x000fc60000201400 */
[----:B------:R-:W-:Y:S01]  /*0980*/  FFMA R25, R2, R25, R30 ;  /* 0x0000001902197223 */ /* 0x000fe2000000001e */
[----:B------:R-:W-:-:S03]  /*0990*/  FFMA R0, R28, R31, 0.10000000149011611938 ;  /* 0x3dcccccd1c007423 */ /* 0x000fc6000000001f */
[----:B------:R-:W-:-:S04]  /*09a0*/  FFMA R24, R2, R25, R24 ;  /* 0x0000001902187223 */ /* 0x000fc80000000018 */
[----:B------:R-:W0:Y:S01]  /*09b0*/  FCHK P0, R24, 10 ;  /* 0x4120000018007902 */ /* 0x000e220000000000 */
[----:B------:R-:W-:-:S04]  /*09c0*/  FFMA R3, R0, R24, RZ ;  /* 0x0000001800037223 */ /* 0x000fc800000000ff */
[----:B------:R-:W-:-:S04]  /*09d0*/  FFMA R2, R3, -10, R24 ;  /* 0xc120000003027823 */ /* 0x000fc80000000018 */
[----:B------:R-:W-:Y:S01]  /*09e0*/  FFMA R0, R0, R2, R3 ;  /* 0x0000000200007223 */ /* 0x000fe20000000003 */
[----:B0-----:R-:W-:Y:S06]  /*09f0*/  @!P0 BRA `(.L_x_9) ;  /* 0x00000000000c8947 */ /* 0x001fec0003800000 */
[----:B------:R-:W-:Y:S02]  /*0a00*/  MOV R3, R24 ;  /* 0x0000001800037202 */ /* 0x000fe40000000f00 */
[----:B------:R-:W-:-:S07]  /*0a10*/  MOV R2, 0xa30 ;  /* 0x00000a3000027802 */ /* 0x000fce0000000f00 */
[----:B-----5:R-:W-:Y:S05]  /*0a20*/  CALL.REL.NOINC `($__internal_0_$__cuda_sm3x_div_rn_noftz_f32_slowpath) ;  /* 0x0000000800bc7944 */ /* 0x020fea0003c00000 */
.L_x_9:
[----:B------:R-:W-:Y:S05]  /*0a30*/  BSYNC.RECONVERGENT B2 ;  /* 0x0000000000027941 */ /* 0x000fea0003800200 */
.L_x_8:
[----:B------:R-:W-:Y:S01]  /*0a40*/  IADD3 R2, P0, PT, R13, R32, RZ ;  /* 0x000000200d027210 */ /* 0x000fe20007f1e0ff */
[----:B-----5:R-:W-:-:S04]  /*0a50*/  FADD R0, -R26, R0 ;  /* 0x000000001a007221 */ /* 0x020fc80000000100 */
[----:B------:R-:W-:Y:S02]  /*0a60*/  IMAD.X R3, RZ, RZ, R33, P0 ;  /* 0x000000ffff037224 */ /* 0x000fe400000e0621 */
[----:B------:R-:W-:-:S05]  /*0a70*/  FADD R13, |R0|, -RZ ;  /* 0x800000ff000d7221 */ /* 0x000fca0000000200 */
[----:B------:R2:W-:Y:S02]  /*0a80*/  STG.E desc[UR6][R2.64], R13 ;  /* 0x0000000d02007986 */ /* 0x0005e4000c101906 */
.L_x_3:
[----:B------:R-:W-:Y:S05]  /*0a90*/  BSYNC.RECONVERGENT B1 ;  /* 0x0000000000017941 */ /* 0x000fea0003800200 */
.L_x_2:
[----:B------:R-:W-:-:S13]  /*0aa0*/  ISETP.GE.U32.AND P0, PT, R8, 0x3, PT ;  /* 0x000000030800780c */ /* 0x000fda0003f06070 */
[----:B------:R-:W-:Y:S05]  /*0ab0*/  @!P0 BRA `(.L_x_1) ;  /* 0x0000000800808947 */ /* 0x000fea0003800000 */
.L_x_18:
[----:B---3--:R-:W3:Y:S01]  /*0ac0*/  LDC.64 R24, c[0x0][0x398] ;  /* 0x0000e600ff187b82 */ /* 0x008ee20000000a00 */
[----:B------:R-:W4:Y:S04]  /*0ad0*/  LDG.E R26, desc[UR6][R14.64+0x10] ;  /* 0x000010060e1a7981 */ /* 0x000f28000c1e1900 */
[----:B------:R-:W4:Y:S03]  /*0ae0*/  LDG.E R28, desc[UR6][R14.64+0xc] ;  /* 0x00000c060e1c7981 */ /* 0x000f26000c1e1900 */
[----:B-12---:R-:W1:Y:S01]  /*0af0*/  LDC.64 R2, c[0x0][0x3a0] ;  /* 0x0000e800ff027b82 */ /* 0x006e620000000a00 */
[----:B------:R-:W2:Y:S04]  /*0b00*/  LDG.E R30, desc[UR6][R14.64+0x8] ;  /* 0x000008060e1e7981 */ /* 0x000ea8000c1e1900 */
[----:B0-----:R-:W2:Y:S04]  /*0b10*/  LDG.E R32, desc[UR6][R14.64+0x4] ;  /* 0x000004060e207981 */ /* 0x001ea8000c1e1900 */
[----:B------:R-:W2:Y:S01]  /*0b20*/  LDG.E R0, desc[UR6][R14.64] ;  /* 0x000000060e007981 */ /* 0x000ea2000c1e1900 */
[----:B---3--:R-:W-:-:S06]  /*0b30*/  IMAD.WIDE.U32 R24, R27, 0x4, R24 ;  /* 0x000000041b187825 */ /* 0x008fcc00078e0018 */
[----:B------:R0:W3:Y:S01]  /*0b40*/  LDG.E R24, desc[UR6][R24.64] ;  /* 0x0000000618187981 */ /* 0x0000e2000c1e1900 */
[----:B-1----:R-:W-:-:S05]  /*0b50*/  IMAD.WIDE.U32 R2, R27, 0x4, R2 ;  /* 0x000000041b027825 */ /* 0x002fca00078e0002 */
[----:B------:R1:W5:Y:S01]  /*0b60*/  LDG.E R13, desc[UR6][R2.64] ;  /* 0x00000006020d7981 */ /* 0x000362000c1e1900 */
[----:B------:R-:W-:Y:S01]  /*0b70*/  BSSY.RECONVERGENT B1, `(.L_x_10) ;  /* 0x0000015000017945 */ /* 0x000fe20003800200 */
[----:B----4-:R-:W-:Y:S02]  /*0b80*/  I2FP.F32.S32 R29, R26 ;  /* 0x0000001a001d7245 */ /* 0x010fe40000201400 */
[----:B------:R-:W-:Y:S02]  /*0b90*/  I2FP.F32.S32 R28, R28 ;  /* 0x0000001c001c7245 */ /* 0x000fe40000201400 */
[----:B--2---:R-:W-:Y:S02]  /*0ba0*/  I2FP.F32.S32 R31, R30 ;  /* 0x0000001e001f7245 */ /* 0x004fe40000201400 */
[----:B0-----:R-:W-:Y:S02]  /*0bb0*/  I2FP.F32.S32 R25, R32 ;  /* 0x0000002000197245 */ /* 0x001fe40000201400 */
[----:B------:R-:W-:Y:S01]  /*0bc0*/  I2FP.F32.S32 R0, R0 ;  /* 0x0000000000007245 */ /* 0x000fe20000201400 */
[----:B---3--:R-:W-:-:S04]  /*0bd0*/  FFMA R29, R29, R24, R28 ;  /* 0x000000181d1d7223 */ /* 0x008fc8000000001c */
[----:B------:R-:W-:-:S04]  /*0be0*/  FFMA R29, R24, R29, R31 ;  /* 0x0000001d181d7223 */ /* 0x000fc8000000001f */
[----:B------:R-:W-:Y:S01]  /*0bf0*/  FFMA R25, R24, R29, R25 ;  /* 0x0000001d18197223 */ /* 0x000fe20000000019 */
[----:B------:R-:W-:-:S03]  /*0c00*/  MOV R31, 0x3dcccccd ;  /* 0x3dcccccd001f7802 */ /* 0x000fc60000000f00 */
[----:B------:R-:W-:Y:S02]  /*0c10*/  FFMA R24, R24, R25, R0 ;  /* 0x0000001918187223 */ /* 0x000fe40000000000 */
[----:B------:R-:W-:Y:S02]  /*0c20*/  FFMA R26, R31, -R12, 1 ;  /* 0x3f8000001f1a7423 */ /* 0x000fe4000000080c */
[----:B------:R-:W0:Y:S02]  /*0c30*/  FCHK P0, R24, 10 ;  /* 0x4120000018007902 */ /* 0x000e240000000000 */
[----:B------:R-:W-:-:S04]  /*0c40*/  FFMA R0, R26, R31, 0.10000000149011611938 ;  /* 0x3dcccccd1a007423 */ /* 0x000fc8000000001f */
[----:B-1----:R-:W-:-:S04]  /*0c50*/  FFMA R3, R0, R24, RZ ;  /* 0x0000001800037223 */ /* 0x002fc800000000ff */
[----:B------:R-:W-:-:S04]  /*0c60*/  FFMA R2, R3, -10, R24 ;  /* 0xc120000003027823 */ /* 0x000fc80000000018 */
[----:B------:R-:W-:Y:S01]  /*0c70*/  FFMA R0, R0, R2, R3 ;  /* 0x0000000200007223 */ /* 0x000fe20000000003 */
[----:B0-----:R-:W-:Y:S06]  /*0c80*/  @!P0 BRA `(.L_x_11) ;  /* 0x00000000000c8947 */ /* 0x001fec0003800000 */
[----:B------:R-:W-:Y:S01]  /*0c90*/  IMAD.MOV.U32 R3, RZ, RZ, R24 ;  /* 0x000000ffff037224 */ /* 0x000fe200078e0018 */
[----:B------:R-:W-:-:S07]  /*0ca0*/  MOV R2, 0xcc0 ;  /* 0x00000cc000027802 */ /* 0x000fce0000000f00 */
[----:B-----5:R-:W-:Y:S05]  /*0cb0*/  CALL.REL.NOINC `($__internal_0_$__cuda_sm3x_div_rn_noftz_f32_slowpath) ;  /* 0x0000000800187944 */ /* 0x020fea0003c00000 */
.L_x_11:
[----:B------:R-:W-:Y:S05]  /*0cc0*/  BSYNC.RECONVERGENT B1 ;  /* 0x0000000000017941 */ /* 0x000fea0003800200 */
.L_x_10:
[----:B------:R-:W0:Y:S01]  /*0cd0*/  LDC.64 R32, c[0x0][0x3a8] ;  /* 0x0000ea00ff207b82 */ /* 0x000e220000000a00 */
[----:B------:R-:W-:Y:S02]  /*0ce0*/  IMAD R25, R9, UR5, R27 ;  /* 0x0000000509197c24 */ /* 0x000fe4000f8e021b */
[----:B-----5:R-:W-:Y:S01]  /*0cf0*/  FADD R0, -R13, R0 ;  /* 0x000000000d007221 */ /* 0x020fe20000000100 */
[----:B------:R-:W-:-:S03]  /*0d00*/  IADD3 R27, PT, PT, R4, R27, RZ ;  /* 0x0000001b041b7210 */ /* 0x000fc60007ffe0ff */
[----:B------:R-:W-:Y:S01]  /*0d10*/  FADD R35, |R0|, -RZ ;  /* 0x800000ff00237221 */ /* 0x000fe20000000200 */
[----:B------:R-:W1:Y:S01]  /*0d20*/  LDC.64 R2, c[0x0][0x398] ;  /* 0x0000e600ff027b82 */ /* 0x000e620000000a00 */
[----:B0-----:R-:W-:-:S05]  /*0d30*/  IMAD.WIDE R32, R25, 0x4, R32 ;  /* 0x0000000419207825 */ /* 0x001fca00078e0220 */
[----:B------:R0:W-:Y:S01]  /*0d40*/  STG.E desc[UR6][R32.64], R35 ;  /* 0x0000002320007986 */ /* 0x0001e2000c101906 */
[----:B-1----:R-:W-:-:S03]  /*0d50*/  IMAD.WIDE.U32 R24, R27, 0x4, R2 ;  /* 0x000000041b187825 */ /* 0x002fc600078e0002 */
[----:B------:R-:W2:Y:S01]  /*0d60*/  LDG.E R28, desc[UR6][R14.64+0x10] ;  /* 0x000010060e1c7981 */ /* 0x000ea2000c1e1900 */
[----:B------:R-:W1:Y:S03]  /*0d70*/  LDC.64 R2, c[0x0][0x3a0] ;  /* 0x0000e800ff027b82 */ /* 0x000e660000000a00 */
[----:B------:R-:W3:Y:S04]  /*0d80*/  LDG.E R30, desc[UR6][R14.64+0xc] ;  /* 0x00000c060e1e7981 */ /* 0x000ee8000c1e1900 */
[----:B------:R-:W4:Y:S04]  /*0d90*/  LDG.E R31, desc[UR6][R14.64+0x8] ;  /* 0x000008060e1f7981 */ /* 0x000f28000c1e1900 */
[----:B------:R0:W4:Y:S04]  /*0da0*/  LDG.E R24, desc[UR6][R24.64] ;  /* 0x0000000618187981 */ /* 0x000128000c1e1900 */
[----:B------:R-:W4:Y:S04]  /*0db0*/  LDG.E R13, desc[UR6][R14.64+0x4] ;  /* 0x000004060e0d7981 */ /* 0x000f28000c1e1900 */
[----:B------:R-:W4:Y:S01]  /*0dc0*/  LDG.E R0, desc[UR6][R14.64] ;  /* 0x000000060e007981 */ /* 0x000f22000c1e1900 */
[----:B0-----:R-:W-:-:S02]  /*0dd0*/  IMAD.MOV.U32 R25, RZ, RZ, 0x3dcccccd ;  /* 0x3dcccccdff197424 */ /* 0x001fc400078e00ff */
[----:B-1----:R-:W-:-:S05]  /*0de0*/  IMAD.WIDE.U32 R2, R27, 0x4, R2 ;  /* 0x000000041b027825 */ /* 0x002fca00078e0002 */
[----:B------:R0:W5:Y:S01]  /*0df0*/  LDG.E R26, desc[UR6][R2.64] ;  /* 0x00000006021a7981 */ /* 0x000162000c1e1900 */
[----:B------:R-:W-:Y:S01]  /*0e00*/  BSSY.RECONVERGENT B1, `(.L_x_12) ;  /* 0x0000014000017945 */ /* 0x000fe20003800200 */
[----:B--2---:R-:W-:Y:S01]  /*0e10*/  I2FP.F32.S32 R29, R28 ;  /* 0x0000001c001d7245 */ /* 0x004fe20000201400 */
[----:B------:R-:W-:Y:S01]  /*0e20*/  FFMA R28, R25, -R12, 1 ;  /* 0x3f800000191c7423 */ /* 0x000fe2000000080c */
[----:B---3--:R-:W-:Y:S02]  /*0e30*/  I2FP.F32.S32 R30, R30 ;  /* 0x0000001e001e7245 */ /* 0x008fe40000201400 */
[----:B----4-:R-:W-:-:S03]  /*0e40*/  I2FP.F32.S32 R31, R31 ;  /* 0x0000001f001f7245 */ /* 0x010fc60000201400 */
[----:B------:R-:W-:Y:S01]  /*0e50*/  FFMA R29, R29, R24, R30 ;  /* 0x000000181d1d7223 */ /* 0x000fe2000000001e */
[----:B------:R-:W-:-:S03]  /*0e60*/  I2FP.F32.S32 R13, R13 ;  /* 0x0000000d000d7245 */ /* 0x000fc60000201400 */
[----:B------:R-:W-:Y:S01]  /*0e70*/  FFMA R29, R24, R29, R31 ;  /* 0x0000001d181d7223 */ /* 0x000fe2000000001f */
[----:B------:R-:W-:-:S03]  /*0e80*/  I2FP.F32.S32 R0, R0 ;  /* 0x0000000000007245 */ /* 0x000fc60000201400 */
[----:B------:R-:W-:-:S04]  /*0e90*/  FFMA R13, R24, R29, R13 ;  /* 0x0000001d180d7223 */ /* 0x000fc8000000000d */
[----:B------:R-:W-:Y:S01]  /*0ea0*/  FFMA R24, R24, R13, R0 ;  /* 0x0000000d18187223 */ /* 0x000fe20000000000 */
[----:B------:R-:W-:-:S03]  /*0eb0*/  FFMA R0, R28, R25, 0.10000000149011611938 ;  /* 0x3dcccccd1c007423 */ /* 0x000fc60000000019 */
[----:B------:R-:W1:Y:S01]  /*0ec0*/  FCHK P0, R24, 10 ;  /* 0x4120000018007902 */ /* 0x000e620000000000 */
[----:B0-----:R-:W-:-:S04]  /*0ed0*/  FFMA R3, R0, R24, RZ ;  /* 0x0000001800037223 */ /* 0x001fc800000000ff */
[----:B------:R-:W-:-:S04]  /*0ee0*/  FFMA R2, R3, -10, R24 ;  /* 0xc120000003027823 */ /* 0x000fc80000000018 */
[----:B------:R-:W-:Y:S01]  /*0ef0*/  FFMA R0, R0, R2, R3 ;  /* 0x0000000200007223 */ /* 0x000fe20000000003 */
[----:B-1----:R-:W-:Y:S06]  /*0f00*/  @!P0 BRA `(.L_x_13) ;  /* 0x00000000000c8947 */ /* 0x002fec0003800000 */
[----:B------:R-:W-:Y:S02]  /*0f10*/  MOV R3, R24 ;  /* 0x0000001800037202 */ /* 0x000fe40000000f00 */
[----:B------:R-:W-:-:S07]  /*0f20*/  MOV R2, 0xf40 ;  /* 0x00000f4000027802 */ /* 0x000fce0000000f00 */
[----:B-----5:R-:W-:Y:S05]  /*0f30*/  CALL.REL.NOINC `($__internal_0_$__cuda_sm3x_div_rn_noftz_f32_slowpath) ;  /* 0x0000000400787944 */ /* 0x020fea0003c00000 */
.L_x_13:
[----:B------:R-:W-:Y:S05]  /*0f40*/  BSYNC.RECONVERGENT B1 ;  /* 0x0000000000017941 */ /* 0x000fea0003800200 */
.L_x_12:
[----:B------:R-:W0:Y:S01]  /*0f50*/  LDC.64 R2, c[0x0][0x398] ;  /* 0x0000e600ff027b82 */ /* 0x000e220000000a00 */
[----:B------:R-:W-:Y:S02]  /*0f60*/  IMAD.SHL.U32 R13, R4, 0x4, RZ ;  /* 0x00000004040d7824 */ /* 0x000fe400078e00ff */
[----:B-----5:R-:W-:Y:S01]  /*0f70*/  FADD R0, -R26, R0 ;  /* 0x000000001a007221 */ /* 0x020fe20000000100 */
[----:B------:R-:W-:Y:S02]  /*0f80*/  IADD3 R27, PT, PT, R27, R4, RZ ;  /* 0x000000041b1b7210 */ /* 0x000fe40007ffe0ff */
[----:B------:R-:W-:Y:S01]  /*0f90*/  IADD3 R32, P0, PT, R13, R32, RZ ;  /* 0x000000200d207210 */ /* 0x000fe20007f1e0ff */
[----:B------:R-:W-:Y:S01]  /*0fa0*/  FADD R35, |R0|, -RZ ;  /* 0x800000ff00237221 */ /* 0x000fe20000000200 */
[----:B------:R-:W1:Y:S03]  /*0fb0*/  LDC.64 R24, c[0x0][0x3a0] ;  /* 0x0000e800ff187b82 */ /* 0x000e660000000a00 */
[----:B------:R-:W-:-:S05]  /*0fc0*/  IMAD.X R33, RZ, RZ, R33, P0 ;  /* 0x000000ffff217224 */ /* 0x000fca00000e0621 */
[----:B------:R2:W-:Y:S04]  /*0fd0*/  STG.E desc[UR6][R32.64], R35 ;  /* 0x0000002320007986 */ /* 0x0005e8000c101906 */
[----:B------:R-:W3:Y:S01]  /*0fe0*/  LDG.E R30, desc[UR6][R14.64+0x10] ;  /* 0x000010060e1e7981 */ /* 0x000ee2000c1e1900 */
[----:B0-----:R-:W-:-:S03]  /*0ff0*/  IMAD.WIDE.U32 R2, R27, 0x4, R2 ;  /* 0x000000041b027825 */ /* 0x001fc600078e0002 */
[----:B------:R-:W4:Y:S04]  /*1000*/  LDG.E R34, desc[UR6][R14.64+0xc] ;  /* 0x00000c060e227981 */ /* 0x000f28000c1e1900 */
[----:B------:R-:W2:Y:S04]  /*1010*/  LDG.E R0, desc[UR6][R14.64+0x8] ;  /* 0x000008060e007981 */ /* 0x000ea8000c1e1900 */
[----:B------:R0:W2:Y:S04]  /*1020*/  LDG.E R2, desc[UR6][R2.64] ;  /* 0x0000000602027981 */ /* 0x0000a8000c1e1900 */
[----:B------:R-:W2:Y:S04]  /*1030*/  LDG.E R29, desc[UR6][R14.64+0x4] ;  /* 0x000004060e1d7981 */ /* 0x000ea8000c1e1900 */
[----:B------:R-:W2:Y:S01]  /*1040*/  LDG.E R28, desc[UR6][R14.64] ;  /* 0x000000060e1c7981 */ /* 0x000ea2000c1e1900 */
[----:B-1----:R-:W-:-:S05]  /*1050*/  IMAD.WIDE.U32 R24, R27, 0x4, R24 ;  /* 0x000000041b187825 */ /* 0x002fca00078e0018 */
[----:B------:R1:W5:Y:S01]  /*1060*/  LDG.E R26, desc[UR6][R24.64] ;  /* 0x00000006181a7981 */ /* 0x000362000c1e1900 */
[----:B0-----:R-:W-:Y:S01]  /*1070*/  HFMA2 R3, -RZ, RZ, 1.44921875, -19.203125 ;  /* 0x3dcccccdff037431 */ /* 0x001fe200000001ff */
[----:B------:R-:W-:Y:S01]  /*1080*/  BSSY.RECONVERGENT B1, `(.L_x_14) ;  /* 0x0000014000017945 */ /* 0x000fe20003800200 */
[----:B---3--:R-:W-:Y:S02]  /*1090*/  I2FP.F32.S32 R31, R30 ;  /* 0x0000001e001f7245 */ /* 0x008fe40000201400 */
[----:B----4-:R-:W-:Y:S02]  /*10a0*/  I2FP.F32.S32 R34, R34 ;  /* 0x0000002200227245 */ /* 0x010fe40000201400 */
[----:B--2---:R-:W-:-:S03]  /*10b0*/  I2FP.F32.S32 R35, R0 ;  /* 0x0000000000237245 */ /* 0x004fc60000201400 */
[----:B------:R-:W-:Y:S01]  /*10c0*/  FFMA R31, R31, R2, R34 ;  /* 0x000000021f1f7223 */ /* 0x000fe20000000022 */
[----:B------:R-:W-:-:S03]  /*10d0*/  I2FP.F32.S32 R29, R29 ;  /* 0x0000001d001d7245 */ /* 0x000fc60000201400 */
[----:B------:R-:W-:Y:S01]  /*10e0*/  FFMA R31, R2, R31, R35 ;  /* 0x0000001f021f7223 */ /* 0x000fe20000000023 */
[----:B------:R-:W-:-:S03]  /*10f0*/  I2FP.F32.S32 R28, R28 ;  /* 0x0000001c001c7245 */ /* 0x000fc60000201400 */
[----:B------:R-:W-:-:S04]  /*1100*/  FFMA R29, R2, R31, R29 ;  /* 0x0000001f021d7223 */ /* 0x000fc8000000001d */
[----:B------:R-:W-:Y:S01]  /*1110*/  FFMA R28, R2, R29, R28 ;  /* 0x0000001d021c7223 */ /* 0x000fe2000000001c */
[----:B------:R-:W-:-:S03]  /*1120*/  FFMA R0, R3, -R12, 1 ;  /* 0x3f80000003007423 */ /* 0x000fc6000000080c */
[----:B------:R-:W0:Y:S01]  /*1130*/  FCHK P0, R28, 10 ;  /* 0x412000001c007902 */ /* 0x000e220000000000 */
[----:B------:R-:W-:-:S04]  /*1140*/  FFMA R0, R0, R3, 0.10000000149011611938 ;  /* 0x3dcccccd00007423 */ /* 0x000fc80000000003 */
[----:B------:R-:W-:-:S04]  /*1150*/  FFMA R3, R0, R28, RZ ;  /* 0x0000001c00037223 */ /* 0x000fc800000000ff */
[----:B------:R-:W-:-:S04]  /*1160*/  FFMA R2, R3, -10, R28 ;  /* 0xc120000003027823 */ /* 0x000fc8000000001c */
[----:B------:R-:W-:Y:S01]  /*1170*/  FFMA R0, R0, R2, R3 ;  /* 0x0000000200007223 */ /* 0x000fe20000000003 */
[----:B01----:R-:W-:Y:S06]  /*1180*/  @!P0 BRA `(.L_x_15) ;  /* 0x00000000000c8947 */ /* 0x003fec0003800000 */
[----:B------:R-:W-:Y:S01]  /*1190*/  IMAD.MOV.U32 R3, RZ, RZ, R28 ;  /* 0x000000ffff037224 */ /* 0x000fe200078e001c */
[----:B------:R-:W-:-:S07]  /*11a0*/  MOV R2, 0x11c0 ;  /* 0x000011c000027802 */ /* 0x000fce0000000f00 */
[----:B-----5:R-:W-:Y:S05]  /*11b0*/  CALL.REL.NOINC `($__internal_0_$__cuda_sm3x_div_rn_noftz_f32_slowpath) ;  /* 0x0000000000d87944 */ /* 0x020fea0003c00000 */
.L_x_15:
[----:B------:R-:W-:Y:S05]  /*11c0*/  BSYNC.RECONVERGENT B1 ;  /* 0x0000000000017941 */ /* 0x000fea0003800200 */
.L_x_14:
[----:B------:R-:W0:Y:S01]  /*11d0*/  LDC.64 R2, c[0x0][0x398] ;  /* 0x0000e600ff027b82 */ /* 0x000e220000000a00 */
[----:B------:R-:W-:Y:S01]  /*11e0*/  IADD3 R32, P0, PT, R13, R32, RZ ;  /* 0x000000200d207210 */ /* 0x000fe20007f1e0ff */
[----:B-----5:R-:W-:Y:S01]  /*11f0*/  FADD R0, -R26, R0 ;  /* 0x000000001a007221 */ /* 0x020fe20000000100 */
[----:B------:R-:W-:-:S03]  /*1200*/  IADD3 R27, PT, PT, R27, R4, RZ ;  /* 0x000000041b1b7210 */ /* 0x000fc60007ffe0ff */
[----:B------:R-:W-:Y:S02]  /*1210*/  IMAD.X R33, RZ, RZ, R33, P0 ;  /* 0x000000ffff217224 */ /* 0x000fe400000e0621 */
[----:B------:R-:W-:Y:S01]  /*1220*/  FADD R35, |R0|, -RZ ;  /* 0x800000ff00237221 */ /* 0x000fe20000000200 */
[----:B------:R-:W1:Y:S04]  /*1230*/  LDC.64 R24, c[0x0][0x3a0] ;  /* 0x0000e800ff187b82 */ /* 0x000e680000000a00 */
[----:B------:R2:W-:Y:S04]  /*1240*/  STG.E desc[UR6][R32.64], R35 ;  /* 0x0000002320007986 */ /* 0x0005e8000c101906 */
[----:B------:R-:W3:Y:S04]  /*1250*/  LDG.E R30, desc[UR6][R14.64+0x10] ;  /* 0x000010060e1e7981 */ /* 0x000ee8000c1e1900 */
[----:B------:R-:W4:Y:S01]  /*1260*/  LDG.E R34, desc[UR6][R14.64+0xc] ;  /* 0x00000c060e227981 */ /* 0x000f22000c1e1900 */
[----:B0-----:R-:W-:-:S03]  /*1270*/  IMAD.WIDE.U32 R2, R27, 0x4, R2 ;  /* 0x000000041b027825 */ /* 0x001fc600078e0002 */
[----:B------:R-:W2:Y:S04]  /*1280*/  LDG.E R0, desc[UR6][R14.64+0x8] ;  /* 0x000008060e007981 */ /* 0x000ea8000c1e1900 */
[----:B------:R-:W2:Y:S04]  /*1290*/  LDG.E R29, desc[UR6][R14.64+0x4] ;  /* 0x000004060e1d7981 */ /* 0x000ea8000c1e1900 */
[----:B------:R0:W2:Y:S04]  /*12a0*/  LDG.E R2, desc[UR6][R2.64] ;  /* 0x0000000602027981 */ /* 0x0000a8000c1e1900 */
[----:B------:R-:W2:Y:S01]  /*12b0*/  LDG.E R28, desc[UR6][R14.64] ;  /* 0x000000060e1c7981 */ /* 0x000ea2000c1e1900 */
[----:B-1----:R-:W-:-:S05]  /*12c0*/  IMAD.WIDE.U32 R24, R27, 0x4, R24 ;  /* 0x000000041b187825 */ /* 0x002fca00078e0018 */
[----:B------:R1:W5:Y:S01]  /*12d0*/  LDG.E R26, desc[UR6][R24.64] ;  /* 0x00000006181a7981 */ /* 0x000362000c1e1900 */
[----:B0-----:R-:W-:Y:S01]  /*12e0*/  MOV R3, 0x3dcccccd ;  /* 0x3dcccccd00037802 */ /* 0x001fe20000000f00 */
[----:B------:R-:W-:Y:S01]  /*12f0*/  BSSY.RECONVERGENT B1, `(.L_x_16) ;  /* 0x0000014000017945 */ /* 0x000fe20003800200 */
[----:B---3--:R-:W-:Y:S02]  /*1300*/  I2FP.F32.S32 R31, R30 ;  /* 0x0000001e001f7245 */ /* 0x008fe40000201400 */
[----:B----4-:R-:W-:Y:S02]  /*1310*/  I2FP.F32.S32 R34, R34 ;  /* 0x0000002200227245 */ /* 0x010fe40000201400 */
[----:B--2---:R-:W-:Y:S02]  /*1320*/  I2FP.F32.S32 R35, R0 ;  /* 0x0000000000237245 */ /* 0x004fe40000201400 */
[----:B------:R-:W-:Y:S01]  /*1330*/  I2FP.F32.S32 R29, R29 ;  /* 0x0000001d001d7245 */ /* 0x000fe20000201400 */
[----:B------:R-:W-:-:S04]  /*1340*/  FFMA R31, R31, R2, R34 ;  /* 0x000000021f1f7223 */ /* 0x000fc80000000022 */
        /* <DEDUP_REMOVED lines=14> */
.L_x_17:
[----:B------:R-:W-:Y:S05]  /*1430*/  BSYNC.RECONVERGENT B1 ;  /* 0x0000000000017941 */ /* 0x000fea0003800200 */
.L_x_16:
[----:B------:R-:W-:Y:S01]  /*1440*/  IADD3 R2, P0, PT, R13, R32, RZ ;  /* 0x000000200d027210 */ /* 0x000fe20007f1e0ff */
[----:B-----5:R-:W-:Y:S01]  /*1450*/  FADD R0, -R26, R0 ;  /* 0x000000001a007221 */ /* 0x020fe20000000100 */
[----:B------:R-:W-:Y:S02]  /*1460*/  IMAD.IADD R27, R27, 0x1, R4 ;  /* 0x000000011b1b7824 */ /* 0x000fe400078e0204 */
[----:B------:R-:W-:Y:S01]  /*1470*/  IADD3.X R3, PT, PT, RZ, R33, RZ, P0, !PT ;  /* 0x00000021ff037210 */ /* 0x000fe200007fe4ff */
[----:B------:R-:W-:Y:S02]  /*1480*/  FADD R13, |R0|, -RZ ;  /* 0x800000ff000d7221 */ /* 0x000fe40000000200 */
[----:B------:R-:W-:-:S03]  /*1490*/  ISETP.GE.AND P0, PT, R27, UR5, PT ;  /* 0x000000051b007c0c */ /* 0x000fc6000bf06270 */
[----:B------:R3:W-:Y:S10]  /*14a0*/  STG.E desc[UR6][R2.64], R13 ;  /* 0x0000000d02007986 */ /* 0x0007f4000c101906 */
[----:B------:R-:W-:Y:S05]  /*14b0*/  @!P0 BRA `(.L_x_18) ;  /* 0xfffffff400808947 */ /* 0x000fea000383ffff */
.L_x_1:
[----:B------:R-:W-:Y:S05]  /*14c0*/  BSYNC.RECONVERGENT B0 ;  /* 0x0000000000007941 */ /* 0x000fea0003800200 */
.L_x_0:
[----:B------:R-:W4:Y:S01]  /*14d0*/  LDCU UR4, c[0x0][0x380] ;  /* 0x00007000ff0477ac */ /* 0x000f220008000800 */
[----:B------:R-:W-:-:S04]  /*14e0*/  IADD3 R9, PT, PT, R6, R9, RZ ;  /* 0x0000000906097210 */ /* 0x000fc80007ffe0ff */
[----:B----4-:R-:W-:-:S13]  /*14f0*/  ISETP.GE.AND P0, PT, R9, UR4, PT ;  /* 0x0000000409007c0c */ /* 0x010fda000bf06270 */
[----:B------:R-:W-:Y:S05]  /*1500*/  @!P0 BRA `(.L_x_19) ;  /* 0xffffffec00688947 */ /* 0x000fea000383ffff */
[----:B------:R-:W-:Y:S05]  /*1510*/  EXIT ;  /* 0x000000000000794d */ /* 0x000fea0003800000 */
        .weak           $__internal_0_$__cuda_sm3x_div_rn_noftz_f32_slowpath
        .type           $__internal_0_$__cuda_sm3x_div_rn_noftz_f32_slowpath,@function
        .size           $__internal_0_$__cuda_sm3x_div_rn_noftz_f32_slowpath,(.L_x_32 - $__internal_0_$__cuda_sm3x_div_rn_noftz_f32_slowpath)
$__internal_0_$__cuda_sm3x_div_rn_noftz_f32_slowpath:
[----:B------:R-:W-:Y:S01]  /*1520*/  SHF.R.U32.HI R24, RZ, 0x17, R12 ;  /* 0x00000017ff187819 */ /* 0x000fe2000001160c */
[----:B------:R-:W-:Y:S01]  /*1530*/  BSSY.RECONVERGENT B3, `(.L_x_20) ;  /* 0x0000064000037945 */ /* 0x000fe20003800200 */
[----:B------:R-:W-:Y:S01]  /*1540*/  SHF.R.U32.HI R28, RZ, 0x17, R3 ;  /* 0x00000017ff1c7819 */ /* 0x000fe20000011603 */
[----:B------:R-:W-:Y:S01]  /*1550*/  IMAD.MOV.U32 R31, RZ, RZ, 0x41200000 ;  /* 0x41200000ff1f7424 */ /* 0x000fe200078e00ff */
[----:B------:R-:W-:Y:S02]  /*1560*/  LOP3.LUT R24, R24, 0xff, RZ, 0xc0, !PT ;  /* 0x000000ff18187812 */ /* 0x000fe400078ec0ff */
[----:B------:R-:W-:-:S03]  /*1570*/  LOP3.LUT R28, R28, 0xff, RZ, 0xc0, !PT ;  /* 0x000000ff1c1c7812 */ /* 0x000fc600078ec0ff */
[----:B------:R-:W-:Y:S01]  /*1580*/  VIADD R29, R24, 0xffffffff ;  /* 0xffffffff181d7836 */ /* 0x000fe20000000000 */
[----:B------:R-:W-:-:S04]  /*1590*/  IADD3 R30, PT, PT, R28, -0x1, RZ ;  /* 0xffffffff1c1e7810 */ /* 0x000fc80007ffe0ff */
[----:B------:R-:W-:-:S04]  /*15a0*/  ISETP.GT.U32.AND P0, PT, R29, 0xfd, PT ;  /* 0x000000fd1d00780c */ /* 0x000fc80003f04070 */
[----:B------:R-:W-:-:S13]  /*15b0*/  ISETP.GT.U32.OR P0, PT, R30, 0xfd, P0 ;  /* 0x000000fd1e00780c */ /* 0x000fda0000704470 */
[----:B------:R-:W-:Y:S01]  /*15c0*/  @!P0 MOV R25, RZ ;  /* 0x000000ff00198202 */ /* 0x000fe20000000f00 */
[----:B------:R-:W-:Y:S06]  /*15d0*/  @!P0 BRA `(.L_x_21) ;  /* 0x0000000000608947 */ /* 0x000fec0003800000 */
[----:B------:R-:W-:Y:S01]  /*15e0*/  IMAD.MOV.U32 R0, RZ, RZ, 0x41200000 ;  /* 0x41200000ff007424 */ /* 0x000fe200078e00ff */
[----:B------:R-:W-:-:S04]  /*15f0*/  FSETP.GTU.FTZ.AND P0, PT, |R3|, +INF , PT ;  /* 0x7f8000000300780b */ /* 0x000fc80003f1c200 */
[----:B------:R-:W-:-:S04]  /*1600*/  FSETP.GTU.FTZ.AND P1, PT, |R0|, +INF , PT ;  /* 0x7f8000000000780b */ /* 0x000fc80003f3c200 */
[----:B------:R-:W-:-:S13]  /*1610*/  PLOP3.LUT P0, PT, P0, P1, PT, 0xf8, 0x8f ;  /* 0x00000000008f781c */ /* 0x000fda0000703f70 */
[----:B------:R-:W-:Y:S05]  /*1620*/  @P0 BRA `(.L_x_22) ;  /* 0x00000004004c0947 */ /* 0x000fea0003800000 */
[----:B------:R-:W-:-:S13]  /*1630*/  LOP3.LUT P0, RZ, R31, 0x7fffffff, R3, 0xc8, !PT ;  /* 0x7fffffff1fff7812 */ /* 0x000fda000780c803 */
[----:B------:R-:W-:Y:S05]  /*1640*/  @!P0 BRA `(.L_x_23) ;  /* 0x00000004003c8947 */ /* 0x000fea0003800000 */
[C---:B------:R-:W-:Y:S02]  /*1650*/  FSETP.NEU.FTZ.AND P2, PT, |R3|.reuse, +INF , PT ;  /* 0x7f8000000300780b */ /* 0x040fe40003f5d200 */
[----:B------:R-:W-:Y:S02]  /*1660*/  FSETP.NEU.FTZ.AND P1, PT, |R0|, +INF , PT ;  /* 0x7f8000000000780b */ /* 0x000fe40003f3d200 */
[----:B------:R-:W-:-:S11]  /*1670*/  FSETP.NEU.FTZ.AND P0, PT, |R3|, +INF , PT ;  /* 0x7f8000000300780b */ /* 0x000fd60003f1d200 */
[----:B------:R-:W-:Y:S05]  /*1680*/  @!P1 BRA !P2, `(.L_x_23) ;  /* 0x00000004002c9947 */ /* 0x000fea0005000000 */
[----:B------:R-:W-:-:S04]  /*1690*/  LOP3.LUT P2, RZ, R3, 0x7fffffff, RZ, 0xc0, !PT ;  /* 0x7fffffff03ff7812 */ /* 0x000fc8000784c0ff */
[----:B------:R-:W-:-:S13]  /*16a0*/  PLOP3.LUT P1, PT, P1, P2, PT, 0x2f, 0xf2 ;  /* 0x0000000000f2781c */ /* 0x000fda0000f24577 */
[----:B------:R-:W-:Y:S05]  /*16b0*/  @P1 BRA `(.L_x_24) ;  /* 0x0000000400181947 */ /* 0x000fea0003800000 */
[----:B------:R-:W-:-:S04]  /*16c0*/  LOP3.LUT P1, RZ, R31, 0x7fffffff, RZ, 0xc0, !PT ;  /* 0x7fffffff1fff7812 */ /* 0x000fc8000782c0ff */
[----:B------:R-:W-:-:S13]  /*16d0*/  PLOP3.LUT P0, PT, P0, P1, PT, 0x2f, 0xf2 ;  /* 0x0000000000f2781c */ /* 0x000fda0000702577 */
[----:B------:R-:W-:Y:S05]  /*16e0*/  @P0 BRA `(.L_x_25) ;  /* 0x0000000400000947 */ /* 0x000fea0003800000 */
[----:B------:R-:W-:Y:S02]  /*16f0*/  ISETP.GE.AND P0, PT, R30, RZ, PT ;  /* 0x000000ff1e00720c */ /* 0x000fe40003f06270 */
[----:B------:R-:W-:-:S11]  /*1700*/  ISETP.GE.AND P1, PT, R29, RZ, PT ;  /* 0x000000ff1d00720c */ /* 0x000fd60003f26270 */
[----:B------:R-:W-:Y:S01]  /*1710*/  @P0 MOV R25, RZ ;  /* 0x000000ff00190202 */ /* 0x000fe20000000f00 */
[----:B------:R-:W-:Y:S02]  /*1720*/  @!P0 IMAD.MOV.U32 R25, RZ, RZ, -0x40 ;  /* 0xffffffc0ff198424 */ /* 0x000fe400078e00ff */
[----:B------:R-:W-:Y:S01]  /*1730*/  @!P0 FFMA R3, R3, 1.84467440737095516160e+19, RZ ;  /* 0x5f80000003038823 */ /* 0x000fe200000000ff */
[----:B------:R-:W-:Y:S02]  /*1740*/  @!P1 FFMA R31, R0, 1.84467440737095516160e+19, RZ ;  /* 0x5f800000001f9823 */ /* 0x000fe400000000ff */
[----:B------:R-:W-:-:S07]  /*1750*/  @!P1 IADD3 R25, PT, PT, R25, 0x40, RZ ;  /* 0x0000004019199810 */ /* 0x000fce0007ffe0ff */
.L_x_21:
[----:B------:R-:W-:Y:S01]  /*1760*/  LEA R34, R24, 0xc0800000, 0x17 ;  /* 0xc080000018227811 */ /* 0x000fe200078eb8ff */
[----:B------:R-:W-:Y:S01]  /*1770*/  VIADD R28, R28, 0xffffff81 ;  /* 0xffffff811c1c7836 */ /* 0x000fe20000000000 */
[----:B------:R-:W-:Y:S02]  /*1780*/  BSSY.RECONVERGENT B4, `(.L_x_26) ;  /* 0x0000035000047945 */ /* 0x000fe40003800200 */
[----:B------:R-:W-:Y:S01]  /*1790*/  IADD3 R34, PT, PT, -R34, R31, RZ ;  /* 0x0000001f22227210 */ /* 0x000fe20007ffe1ff */
[C---:B------:R-:W-:Y:S01]  /*17a0*/  IMAD R0, R28.reuse, -0x800000, R3 ;  /* 0xff8000001c007824 */ /* 0x040fe200078e0203 */
[----:B------:R-:W-:Y:S02]  /*17b0*/  IADD3 R28, PT, PT, R28, 0x7f, -R24 ;  /* 0x0000007f1c1c7810 */ /* 0x000fe40007ffe818 */
[----:B------:R-:W0:Y:S01]  /*17c0*/  MUFU.RCP R30, R34 ;  /* 0x00000022001e7308 */ /* 0x000e220000001000 */
[----:B------:R-:W-:Y:S01]  /*17d0*/  FADD.FTZ R29, -R34, -RZ ;  /* 0x800000ff221d7221 */ /* 0x000fe20000010100 */
[----:B------:R-:W-:-:S03]  /*17e0*/  IADD3 R25, PT, PT, R28, R25, RZ ;  /* 0x000000191c197210 */ /* 0x000fc60007ffe0ff */
[----:B0-----:R-:W-:-:S04]  /*17f0*/  FFMA R31, R30, R29, 1 ;  /* 0x3f8000001e1f7423 */ /* 0x001fc8000000001d */
[----:B------:R-:W-:-:S04]  /*1800*/  FFMA R3, R30, R31, R30 ;  /* 0x0000001f1e037223 */ /* 0x000fc8000000001e */
[----:B------:R-:W-:-:S04]  /*1810*/  FFMA R30, R0, R3, RZ ;  /* 0x00000003001e7223 */ /* 0x000fc800000000ff */
[----:B------:R-:W-:-:S04]  /*1820*/  FFMA R31, R29, R30, R0 ;  /* 0x0000001e1d1f7223 */ /* 0x000fc80000000000 */
[----:B------:R-:W-:-:S04]  /*1830*/  FFMA R30, R3, R31, R30 ;  /* 0x0000001f031e7223 */ /* 0x000fc8000000001e */
[----:B------:R-:W-:-:S04]  /*1840*/  FFMA R29, R29, R30, R0 ;  /* 0x0000001e1d1d7223 */ /* 0x000fc80000000000 */
[----:B------:R-:W-:-:S05]  /*1850*/  FFMA R0, R3, R29, R30 ;  /* 0x0000001d03007223 */ /* 0x000fca000000001e */
[----:B------:R-:W-:-:S04]  /*1860*/  SHF.R.U32.HI R24, RZ, 0x17, R0 ;  /* 0x00000017ff187819 */ /* 0x000fc80000011600 */
[----:B------:R-:W-:-:S04]  /*1870*/  LOP3.LUT R24, R24, 0xff, RZ, 0xc0, !PT ;  /* 0x000000ff18187812 */ /* 0x000fc800078ec0ff */
[----:B------:R-:W-:-:S05]  /*1880*/  IADD3 R24, PT, PT, R24, R25, RZ ;  /* 0x0000001918187210 */ /* 0x000fca0007ffe0ff */
[----:B------:R-:W-:-:S05]  /*1890*/  VIADD R28, R24, 0xffffffff ;  /* 0xffffffff181c7836 */ /* 0x000fca0000000000 */
[----:B------:R-:W-:-:S13]  /*18a0*/  ISETP.GE.U32.AND P0, PT, R28, 0xfe, PT ;  /* 0x000000fe1c00780c */ /* 0x000fda0003f06070 */
[----:B------:R-:W-:Y:S05]  /*18b0*/  @!P0 BRA `(.L_x_27) ;  /* 0x0000000000808947 */ /* 0x000fea0003800000 */
[----:B------:R-:W-:-:S13]  /*18c0*/  ISETP.GT.AND P0, PT, R24, 0xfe, PT ;  /* 0x000000fe1800780c */ /* 0x000fda0003f04270 */
[----:B------:R-:W-:Y:S05]  /*18d0*/  @P0 BRA `(.L_x_28) ;  /* 0x00000000006c0947 */ /* 0x000fea0003800000 */
[----:B------:R-:W-:-:S13]  /*18e0*/  ISETP.GE.AND P0, PT, R24, 0x1, PT ;  /* 0x000000011800780c */ /* 0x000fda0003f06270 */
[----:B------:R-:W-:Y:S05]  /*18f0*/  @P0 BRA `(.L_x_29) ;  /* 0x0000000000740947 */ /* 0x000fea0003800000 */
[----:B------:R-:W-:Y:S02]  /*1900*/  ISETP.GE.AND P0, PT, R24, -0x18, PT ;  /* 0xffffffe81800780c */ /* 0x000fe40003f06270 */
[----:B------:R-:W-:-:S11]  /*1910*/  LOP3.LUT R0, R0, 0x80000000, RZ, 0xc0, !PT ;  /* 0x8000000000007812 */ /* 0x000fd600078ec0ff */
[----:B------:R-:W-:Y:S05]  /*1920*/  @!P0 BRA `(.L_x_29) ;  /* 0x0000000000688947 */ /* 0x000fea0003800000 */
[CCC-:B------:R-:W-:Y:S01]  /*1930*/  FFMA.RZ R25, R3.reuse, R29.reuse, R30.reuse ;  /* 0x0000001d03197223 */ /* 0x1c0fe2000000c01e */
[CCC-:B------:R-:W-:Y:S01]  /*1940*/  FFMA.RP R28, R3.reuse, R29.reuse, R30.reuse ;  /* 0x0000001d031c7223 */ /* 0x1c0fe2000000801e */
[----:B------:R-:W-:Y:S01]  /*1950*/  FFMA.RM R29, R3, R29, R30 ;  /* 0x0000001d031d7223 */ /* 0x000fe2000000401e */
[C---:B------:R-:W-:Y:S02]  /*1960*/  IADD3 R3, PT, PT, R24.reuse, 0x20, RZ ;  /* 0x0000002018037810 */ /* 0x040fe40007ffe0ff */
[----:B------:R-:W-:Y:S02]  /*1970*/  LOP3.LUT R25, R25, 0x7fffff, RZ, 0xc0, !PT ;  /* 0x007fffff19197812 */ /* 0x000fe400078ec0ff */
[C---:B------:R-:W-:Y:S02]  /*1980*/  ISETP.NE.AND P2, PT, R24.reuse, RZ, PT ;  /* 0x000000ff1800720c */ /* 0x040fe40003f45270 */
[----:B------:R-:W-:Y:S02]  /*1990*/  LOP3.LUT R30, R25, 0x800000, RZ, 0xfc, !PT ;  /* 0x00800000191e7812 */ /* 0x000fe400078efcff */
[----:B------:R-:W-:-:S02]  /*19a0*/  ISETP.NE.AND P1, PT, R24, RZ, PT ;  /* 0x000000ff1800720c */ /* 0x000fc40003f25270 */
[----:B------:R-:W-:Y:S02]  /*19b0*/  IADD3 R24, PT, PT, -R24, RZ, RZ ;  /* 0x000000ff18187210 */ /* 0x000fe40007ffe1ff */
[----:B------:R-:W-:Y:S02]  /*19c0*/  SHF.L.U32 R3, R30, R3, RZ ;  /* 0x000000031e037219 */ /* 0x000fe400000006ff */
[----:B------:R-:W-:Y:S02]  /*19d0*/  FSETP.NEU.FTZ.AND P0, PT, R28, R29, PT ;  /* 0x0000001d1c00720b */ /* 0x000fe40003f1d000 */
[----:B------:R-:W-:Y:S02]  /*19e0*/  SEL R25, R24, RZ, P2 ;  /* 0x000000ff18197207 */ /* 0x000fe40001000000 */
[----:B------:R-:W-:Y:S02]  /*19f0*/  ISETP.NE.AND P1, PT, R3, RZ, P1 ;  /* 0x000000ff0300720c */ /* 0x000fe40000f25270 */
[----:B------:R-:W-:-:S02]  /*1a00*/  SHF.R.U32.HI R30, RZ, R25, R30 ;  /* 0x00000019ff1e7219 */ /* 0x000fc4000001161e */
[----:B------:R-:W-:Y:S02]  /*1a10*/  PLOP3.LUT P0, PT, P0, P1, PT, 0xf8, 0x8f ;  /* 0x00000000008f781c */ /* 0x000fe40000703f70 */
[----:B------:R-:W-:Y:S02]  /*1a20*/  SHF.R.U32.HI R24, RZ, 0x1, R30 ;  /* 0x00000001ff187819 */ /* 0x000fe4000001161e */
[----:B------:R-:W-:-:S04]  /*1a30*/  SEL R3, RZ, 0x1, !P0 ;  /* 0x00000001ff037807 */ /* 0x000fc80004000000 */
[----:B------:R-:W-:-:S04]  /*1a40*/  LOP3.LUT R3, R3, 0x1, R24, 0xf8, !PT ;  /* 0x0000000103037812 */ /* 0x000fc800078ef818 */
[----:B------:R-:W-:-:S05]  /*1a50*/  LOP3.LUT R3, R3, R30, RZ, 0xc0, !PT ;  /* 0x0000001e03037212 */ /* 0x000fca00078ec0ff */
[----:B------:R-:W-:-:S05]  /*1a60*/  IMAD.IADD R3, R24, 0x1, R3 ;  /* 0x0000000118037824 */ /* 0x000fca00078e0203 */
[----:B------:R-:W-:Y:S01]  /*1a70*/  LOP3.LUT R0, R3, R0, RZ, 0xfc, !PT ;  /* 0x0000000003007212 */ /* 0x000fe200078efcff */
[----:B------:R-:W-:Y:S06]  /*1a80*/  BRA `(.L_x_29) ;  /* 0x0000000000107947 */ /* 0x000fec0003800000 */
.L_x_28:
[----:B------:R-:W-:-:S04]  /*1a90*/  LOP3.LUT R0, R0, 0x80000000, RZ, 0xc0, !PT ;  /* 0x8000000000007812 */ /* 0x000fc800078ec0ff */
[----:B------:R-:W-:Y:S01]  /*1aa0*/  LOP3.LUT R0, R0, 0x7f800000, RZ, 0xfc, !PT ;  /* 0x7f80000000007812 */ /* 0x000fe200078efcff */
[----:B------:R-:W-:Y:S06]  /*1ab0*/  BRA `(.L_x_29) ;  /* 0x0000000000047947 */ /* 0x000fec0003800000 */
.L_x_27:
[----:B------:R-:W-:-:S07]  /*1ac0*/  LEA R0, R25, R0, 0x17 ;  /* 0x0000000019007211 */ /* 0x000fce00078eb8ff */
.L_x_29:
[----:B------:R-:W-:Y:S05]  /*1ad0*/  BSYNC.RECONVERGENT B4 ;  /* 0x0000000000047941 */ /* 0x000fea0003800200 */
.L_x_26:
[----:B------:R-:W-:Y:S05]  /*1ae0*/  BRA `(.L_x_30) ;  /* 0x0000000000207947 */ /* 0x000fea0003800000 */
.L_x_25:
[----:B------:R-:W-:-:S04]  /*1af0*/  LOP3.LUT R3, R31, 0x80000000, R3, 0x48, !PT ;  /* 0x800000001f037812 */ /* 0x000fc800078e4803 */
[----:B------:R-:W-:Y:S01]  /*1b00*/  LOP3.LUT R0, R3, 0x7f800000, RZ, 0xfc, !PT ;  /* 0x7f80000003007812 */ /* 0x000fe200078efcff */
[----:B------:R-:W-:Y:S06]  /*1b10*/  BRA `(.L_x_30) ;  /* 0x0000000000147947 */ /* 0x000fec0003800000 */
.L_x_24:
[----:B------:R-:W-:Y:S01]  /*1b20*/  LOP3.LUT R0, R31, 0x80000000, R3, 0x48, !PT ;  /* 0x800000001f007812 */ /* 0x000fe200078e4803 */
[----:B------:R-:W-:Y:S06]  /*1b30*/  BRA `(.L_x_30) ;  /* 0x00000000000c7947 */ /* 0x000fec0003800000 */
.L_x_23:
[----:B------:R-:W0:Y:S01]  /*1b40*/  MUFU.RSQ R0, -QNAN ;  /* 0xffc0000000007908 */ /* 0x000e220000001400 */
[----:B------:R-:W-:Y:S05]  /*1b50*/  BRA `(.L_x_30) ;  /* 0x0000000000047947 */ /* 0x000fea0003800000 */
.L_x_22:
[----:B------:R-:W-:-:S07]  /*1b60*/  FADD.FTZ R0, R3, R0 ;  /* 0x0000000003007221 */ /* 0x000fce0000010000 */
.L_x_30:
[----:B------:R-:W-:Y:S05]  /*1b70*/  BSYNC.RECONVERGENT B3 ;  /* 0x0000000000037941 */ /* 0x000fea0003800200 */
.L_x_20:
[----:B------:R-:W-:-:S04]  /*1b80*/  HFMA2 R3, -RZ, RZ, 0, 0 ;  /* 0x00000000ff037431 */ /* 0x000fc800000001ff */
[----:B0-----:R-:W-:Y:S05]  /*1b90*/  RET.REL.NODEC R2 `(fitness_kernel) ;  /* 0xffffffe402187950 */ /* 0x001fea0003c3ffff */
.L_x_31:
[----:B------:R-:W-:-:S00]  /*1ba0*/  BRA `(.L_x_31) ;  /* 0xfffffffc00fc7947 */ /* 0x000fc0000383ffff */
[----:B------:R-:W-:-:S00]  /*1bb0*/  NOP ;  /* 0x0000000000007918 */ /* 0x000fc00000000000 */
        /* <DEDUP_REMOVED lines=12> */
.L_x_32:


//--------------------- .nv.shared.reserved.0     --------------------------
	.section	.nv.shared.reserved.0,"aw",@nobits
	.weak		__nv_reservedSMEM_offset_0_alias
	.size		__nv_reservedSMEM_offset_0_alias, 0, 64
	.other		__nv_reservedSMEM_offset_0_alias,@"STO_CUDA_RESERVED_SHARED STV_DEFAULT"
__nv_reservedSMEM_offset_0_alias:
	.zero		0
	.zero		64


//--------------------- .nv.constant0.fitness_kernel --------------------------
	.section	.nv.constant0.fitness_kernel,"a",@progbits
	.sectionflags	@""
	.align	4
.nv.constant0.fitness_kernel:
	.zero		944


//--------------------- SYMBOLS --------------------------

	.type		.nv.reservedSmem.offset0,@object
	.size		.nv.reservedSmem.offset0,0x4
